	.target	sm_90a

	.elftype	@"ET_EXEC"


//--------------------- .note.nv.tkinfo           --------------------------
	.section	.note.nv.tkinfo,"",@"SHT_NOTE"
	.sectionflags	@"SHF_NOTE_NV_TKINFO"
	.tkinfo
        /*0018*/ 	.word	0x00000002
        /*0030*/ 	.string	""
        /*0030*/ 	.string	"ptxas"
        /*0030*/ 	.string	"Cuda compilation tools, release 13.0, V13.0.88"
        /*0030*/ 	.string	"Build cuda_13.0.r13.0/compiler.36424714_0"
        /*0030*/ 	.string	"-arch sm_90a -m 64 "



//--------------------- .note.nv.cuinfo           --------------------------
	.section	.note.nv.cuinfo,"",@"SHT_NOTE"
	.sectionflags	@"SHF_NOTE_NV_CUINFO"
        /*0018*/ 	.short	0x0002
        /*001a*/ 	.short	0x005a
        /*001c*/ 	.short	0x0082
	.zero		2


//--------------------- .nv.info                  --------------------------
	.section	.nv.info,"",@"SHT_CUDA_INFO"
	.align	4


	//----- nvinfo : EIATTR_REGCOUNT
	.align		4
        /*0000*/ 	.byte	0x04, 0x2f
        /*0002*/ 	.short	(.L_12 - .L_11)
	.align		4
.L_11:
        /*0004*/ 	.word	index@(_ZN7cutlass13device_kernelINS_4gemm6kernel13GemmUniversalIN4cute5tupleIJiiiiEEENS1_10collective13CollectiveMmaINS1_40MainloopSm90TmaGmmaWarpSpecializedSparseILi2ENS5_IJNS4_1CILi2EEENSA_ILi1EEESC_EEENS1_35KernelTmaWarpSpecializedCooperativeEEENS5_IJNSA_ILi128EEENSA_ILi256EEESG_EEENS_10bfloat16_tENS5_IJNS4_6LayoutINS5_IJiNS5_IJSB_iEEEiEEENS5_IJlNS5_IJSC_SB_EEElEEEEENSK_INS5_IJNS5_IJNS5_IJNSA_ILi8EEESB_NSA_ILi4EEEEEEiEEENS5_IJNS5_IJNSA_ILi16EEESB_SR_EEEiEEEiEEENS5_IJNS5_IJNS5_IJSG_SU_NSA_ILi2048EEEEEENSA_ILi8192EEEEEENS5_IJNS5_IJSC_NSA_ILi1024EEENSA_ILi32EEEEEElEEElEEEEEEEESJ_NS5_IJlSC_lEEENS4_8TiledMMAINS4_8MMA_AtomIJNS4_4SM904GMMA6SPARSE29GMMA_64x256x32_F32BF16BF16_SSILNS1D_5MajorE0ELS1G_0ELNS1D_7ScaleInE1ELS1H_1ELNS1D_9SparseSelE0EEEEEENSK_ISD_NS5_IJSC_NSA_ILi0EEES1L_EEEEENS5_IJNS4_10UnderscoreES1O_S1O_EEEEENS4_13SM90_TMA_LOADENS4_14ComposedLayoutINS4_7SwizzleILi3ELi4ELi3EEENS4_25smem_sparse_ptr_flag_bitsILi2ELi16EEENSK_INS5_IJNS5_IJSC_SQ_EEENS5_IJSB_NSA_ILi64EEEEEEEEENS5_IJNS5_IJS1L_SG_EEESN_EEEEEEEvNS4_8identityENS4_23SM90_TMA_LOAD_MULTICASTENS1S_IS1U_NS4_18smem_ptr_flag_bitsILi16EEENSK_INS5_IJSQ_S1Y_EEENS5_IJS1Y_SC_EEEEEEEvS25_EENS_8epilogue10collective6detail29Sm90TmaWarpSpecializedAdapterINS2F_15DefaultEpilogueIfNS5_IJSC_llEEES2J_NS2E_6thread17LinearCombinationIfLi1EffLNS2K_9ScaleType4KindE0ELNS_15FloatRoundStyleE2EfEENS1_15EpilogueDefaultEEEEEvvEEEEvNT_6ParamsE)
        /*0008*/ 	.word	0x000000a8


	//----- nvinfo : EIATTR_FRAME_SIZE
	.align		4
.L_12:
        /*000c*/ 	.byte	0x04, 0x11
        /*000e*/ 	.short	(.L_14 - .L_13)
	.align		4
.L_13:
        /*0010*/ 	.word	index@(_ZN7cutlass13device_kernelINS_4gemm6kernel13GemmUniversalIN4cute5tupleIJiiiiEEENS1_10collective13CollectiveMmaINS1_40MainloopSm90TmaGmmaWarpSpecializedSparseILi2ENS5_IJNS4_1CILi2EEENSA_ILi1EEESC_EEENS1_35KernelTmaWarpSpecializedCooperativeEEENS5_IJNSA_ILi128EEENSA_ILi256EEESG_EEENS_10bfloat16_tENS5_IJNS4_6LayoutINS5_IJiNS5_IJSB_iEEEiEEENS5_IJlNS5_IJSC_SB_EEElEEEEENSK_INS5_IJNS5_IJNS5_IJNSA_ILi8EEESB_NSA_ILi4EEEEEEiEEENS5_IJNS5_IJNSA_ILi16EEESB_SR_EEEiEEEiEEENS5_IJNS5_IJNS5_IJSG_SU_NSA_ILi2048EEEEEENSA_ILi8192EEEEEENS5_IJNS5_IJSC_NSA_ILi1024EEENSA_ILi32EEEEEElEEElEEEEEEEESJ_NS5_IJlSC_lEEENS4_8TiledMMAINS4_8MMA_AtomIJNS4_4SM904GMMA6SPARSE29GMMA_64x256x32_F32BF16BF16_SSILNS1D_5MajorE0ELS1G_0ELNS1D_7ScaleInE1ELS1H_1ELNS1D_9SparseSelE0EEEEEENSK_ISD_NS5_IJSC_NSA_ILi0EEES1L_EEEEENS5_IJNS4_10UnderscoreES1O_S1O_EEEEENS4_13SM90_TMA_LOADENS4_14ComposedLayoutINS4_7SwizzleILi3ELi4ELi3EEENS4_25smem_sparse_ptr_flag_bitsILi2ELi16EEENSK_INS5_IJNS5_IJSC_SQ_EEENS5_IJSB_NSA_ILi64EEEEEEEEENS5_IJNS5_IJS1L_SG_EEESN_EEEEEEEvNS4_8identityENS4_23SM90_TMA_LOAD_MULTICASTENS1S_IS1U_NS4_18smem_ptr_flag_bitsILi16EEENSK_INS5_IJSQ_S1Y_EEENS5_IJS1Y_SC_EEEEEEEvS25_EENS_8epilogue10collective6detail29Sm90TmaWarpSpecializedAdapterINS2F_15DefaultEpilogueIfNS5_IJSC_llEEES2J_NS2E_6thread17LinearCombinationIfLi1EffLNS2K_9ScaleType4KindE0ELNS_15FloatRoundStyleE2EfEENS1_15EpilogueDefaultEEEEEvvEEEEvNT_6ParamsE)
        /*0014*/ 	.word	0x00000000


	//----- nvinfo : EIATTR_MIN_STACK_SIZE
	.align		4
.L_14:
        /*0018*/ 	.byte	0x04, 0x12
        /*001a*/ 	.short	(.L_16 - .L_15)
	.align		4
.L_15:
        /*001c*/ 	.word	index@(_ZN7cutlass13device_kernelINS_4gemm6kernel13GemmUniversalIN4cute5tupleIJiiiiEEENS1_10collective13CollectiveMmaINS1_40MainloopSm90TmaGmmaWarpSpecializedSparseILi2ENS5_IJNS4_1CILi2EEENSA_ILi1EEESC_EEENS1_35KernelTmaWarpSpecializedCooperativeEEENS5_IJNSA_ILi128EEENSA_ILi256EEESG_EEENS_10bfloat16_tENS5_IJNS4_6LayoutINS5_IJiNS5_IJSB_iEEEiEEENS5_IJlNS5_IJSC_SB_EEElEEEEENSK_INS5_IJNS5_IJNS5_IJNSA_ILi8EEESB_NSA_ILi4EEEEEEiEEENS5_IJNS5_IJNSA_ILi16EEESB_SR_EEEiEEEiEEENS5_IJNS5_IJNS5_IJSG_SU_NSA_ILi2048EEEEEENSA_ILi8192EEEEEENS5_IJNS5_IJSC_NSA_ILi1024EEENSA_ILi32EEEEEElEEElEEEEEEEESJ_NS5_IJlSC_lEEENS4_8TiledMMAINS4_8MMA_AtomIJNS4_4SM904GMMA6SPARSE29GMMA_64x256x32_F32BF16BF16_SSILNS1D_5MajorE0ELS1G_0ELNS1D_7ScaleInE1ELS1H_1ELNS1D_9SparseSelE0EEEEEENSK_ISD_NS5_IJSC_NSA_ILi0EEES1L_EEEEENS5_IJNS4_10UnderscoreES1O_S1O_EEEEENS4_13SM90_TMA_LOADENS4_14ComposedLayoutINS4_7SwizzleILi3ELi4ELi3EEENS4_25smem_sparse_ptr_flag_bitsILi2ELi16EEENSK_INS5_IJNS5_IJSC_SQ_EEENS5_IJSB_NSA_ILi64EEEEEEEEENS5_IJNS5_IJS1L_SG_EEESN_EEEEEEEvNS4_8identityENS4_23SM90_TMA_LOAD_MULTICASTENS1S_IS1U_NS4_18smem_ptr_flag_bitsILi16EEENSK_INS5_IJSQ_S1Y_EEENS5_IJS1Y_SC_EEEEEEEvS25_EENS_8epilogue10collective6detail29Sm90TmaWarpSpecializedAdapterINS2F_15DefaultEpilogueIfNS5_IJSC_llEEES2J_NS2E_6thread17LinearCombinationIfLi1EffLNS2K_9ScaleType4KindE0ELNS_15FloatRoundStyleE2EfEENS1_15EpilogueDefaultEEEEEvvEEEEvNT_6ParamsE)
        /*0020*/ 	.word	0x00000000
.L_16:


//--------------------- .nv.compat                --------------------------
	.section	.nv.compat,"",@"SHT_CUDA_COMPAT_INFO"
	.align	4
        /*0000*/ 	.byte	0x02, 0x09, 0x01, 0x00, 0x02, 0x02, 0x04, 0x00, 0x02, 0x05, 0x05, 0x00, 0x03, 0x07, 0x01, 0x01
        /*0010*/ 	.byte	0x02, 0x03, 0x01, 0x00, 0x02, 0x06, 0x01, 0x00, 0x04, 0x0b, 0x08, 0x00, 0x00, 0x00, 0x00, 0x00
        /*0020*/ 	.byte	0x00, 0x00, 0x00, 0x00


//--------------------- .nv.info._ZN7cutlass13device_kernelINS_4gemm6kernel13GemmUniversalIN4cute5tupleIJiiiiEEENS1_10collective13CollectiveMmaINS1_40MainloopSm90TmaGmmaWarpSpecializedSparseILi2ENS5_IJNS4_1CILi2EEENSA_ILi1EEESC_EEENS1_35KernelTmaWarpSpecializedCooperativeEEENS5_IJNSA_ILi128EEENSA_ILi256EEESG_EEENS_10bfloat16_tENS5_IJNS4_6LayoutINS5_IJiNS5_IJSB_iEEEiEEENS5_IJlNS5_IJSC_SB_EEElEEEEENSK_INS5_IJNS5_IJNS5_IJNSA_ILi8EEESB_NSA_ILi4EEEEEEiEEENS5_IJNS5_IJNSA_ILi16EEESB_SR_EEEiEEEiEEENS5_IJNS5_IJNS5_IJSG_SU_NSA_ILi2048EEEEEENSA_ILi8192EEEEEENS5_IJNS5_IJSC_NSA_ILi1024EEENSA_ILi32EEEEEElEEElEEEEEEEESJ_NS5_IJlSC_lEEENS4_8TiledMMAINS4_8MMA_AtomIJNS4_4SM904GMMA6SPARSE29GMMA_64x256x32_F32BF16BF16_SSILNS1D_5MajorE0ELS1G_0ELNS1D_7ScaleInE1ELS1H_1ELNS1D_9SparseSelE0EEEEEENSK_ISD_NS5_IJSC_NSA_ILi0EEES1L_EEEEENS5_IJNS4_10UnderscoreES1O_S1O_EEEEENS4_13SM90_TMA_LOADENS4_14ComposedLayoutINS4_7SwizzleILi3ELi4ELi3EEENS4_25smem_sparse_ptr_flag_bitsILi2ELi16EEENSK_INS5_IJNS5_IJSC_SQ_EEENS5_IJSB_NSA_ILi64EEEEEEEEENS5_IJNS5_IJS1L_SG_EEESN_EEEEEEEvNS4_8identityENS4_23SM90_TMA_LOAD_MULTICASTENS1S_IS1U_NS4_18smem_ptr_flag_bitsILi16EEENSK_INS5_IJSQ_S1Y_EEENS5_IJS1Y_SC_EEEEEEEvS25_EENS_8epilogue10collective6detail29Sm90TmaWarpSpecializedAdapterINS2F_15DefaultEpilogueIfNS5_IJSC_llEEES2J_NS2E_6thread17LinearCombinationIfLi1EffLNS2K_9ScaleType4KindE0ELNS_15FloatRoundStyleE2EfEENS1_15EpilogueDefaultEEEEEvvEEEEvNT_6ParamsE --------------------------
	.section	.nv.info._ZN7cutlass13device_kernelINS_4gemm6kernel13GemmUniversalIN4cute5tupleIJiiiiEEENS1_10collective13CollectiveMmaINS1_40MainloopSm90TmaGmmaWarpSpecializedSparseILi2ENS5_IJNS4_1CILi2EEENSA_ILi1EEESC_EEENS1_35KernelTmaWarpSpecializedCooperativeEEENS5_IJNSA_ILi128EEENSA_ILi256EEESG_EEENS_10bfloat16_tENS5_IJNS4_6LayoutINS5_IJiNS5_IJSB_iEEEiEEENS5_IJlNS5_IJSC_SB_EEElEEEEENSK_INS5_IJNS5_IJNS5_IJNSA_ILi8EEESB_NSA_ILi4EEEEEEiEEENS5_IJNS5_IJNSA_ILi16EEESB_SR_EEEiEEEiEEENS5_IJNS5_IJNS5_IJSG_SU_NSA_ILi2048EEEEEENSA_ILi8192EEEEEENS5_IJNS5_IJSC_NSA_ILi1024EEENSA_ILi32EEEEEElEEElEEEEEEEESJ_NS5_IJlSC_lEEENS4_8TiledMMAINS4_8MMA_AtomIJNS4_4SM904GMMA6SPARSE29GMMA_64x256x32_F32BF16BF16_SSILNS1D_5MajorE0ELS1G_0ELNS1D_7ScaleInE1ELS1H_1ELNS1D_9SparseSelE0EEEEEENSK_ISD_NS5_IJSC_NSA_ILi0EEES1L_EEEEENS5_IJNS4_10UnderscoreES1O_S1O_EEEEENS4_13SM90_TMA_LOADENS4_14ComposedLayoutINS4_7SwizzleILi3ELi4ELi3EEENS4_25smem_sparse_ptr_flag_bitsILi2ELi16EEENSK_INS5_IJNS5_IJSC_SQ_EEENS5_IJSB_NSA_ILi64EEEEEEEEENS5_IJNS5_IJS1L_SG_EEESN_EEEEEEEvNS4_8identityENS4_23SM90_TMA_LOAD_MULTICASTENS1S_IS1U_NS4_18smem_ptr_flag_bitsILi16EEENSK_INS5_IJSQ_S1Y_EEENS5_IJS1Y_SC_EEEEEEEvS25_EENS_8epilogue10collective6detail29Sm90TmaWarpSpecializedAdapterINS2F_15DefaultEpilogueIfNS5_IJSC_llEEES2J_NS2E_6thread17LinearCombinationIfLi1EffLNS2K_9ScaleType4KindE0ELNS_15FloatRoundStyleE2EfEENS1_15EpilogueDefaultEEEEEvvEEEEvNT_6ParamsE,"",@"SHT_CUDA_INFO"
	.sectionflags	@""
	.align	4


	//----- nvinfo : EIATTR_CUDA_API_VERSION
	.align		4
        /*0000*/ 	.byte	0x04, 0x37
        /*0002*/ 	.short	(.L_18 - .L_17)
.L_17:
        /*0004*/ 	.word	0x00000082


	//----- nvinfo : EIATTR_KPARAM_INFO
	.align		4
.L_18:
        /*0008*/ 	.byte	0x04, 0x17
        /*000a*/ 	.short	(.L_20 - .L_19)
.L_19:
        /*000c*/ 	.word	0x00000000
        /*0010*/ 	.short	0x0000
        /*0012*/ 	.short	0x0070
        /*0014*/ 	.byte	0x00, 0xf0, 0x01, 0x14


	//----- nvinfo : EIATTR_SPARSE_MMA_MASK
	.align		4
.L_20:
        /*0018*/ 	.byte	0x03, 0x50
        /*001a*/ 	.short	0x0002


	//----- nvinfo : EIATTR_MAXREG_COUNT
	.align		4
        /*001c*/ 	.byte	0x03, 0x1b
        /*001e*/ 	.short	0x00a8


	//----- nvinfo : EIATTR_NUM_BARRIERS
	.align		4
        /*0020*/ 	.byte	0x02, 0x4c
        /*0022*/ 	.byte	0x01
	.zero		1


	//----- nvinfo : EIATTR_MERCURY_ISA_VERSION
	.align		4
        /*0024*/ 	.byte	0x03, 0x5f
        /*0026*/ 	.short	0x0101


	//----- nvinfo : EIATTR_INT_WARP_WIDE_INSTR_OFFSETS
	.align		4
        /*0028*/ 	.byte	0x04, 0x31
        /*002a*/ 	.short	(.L_22 - .L_21)


	//   ....[0]....
.L_21:
        /*002c*/ 	.word	0x000004a0


	//   ....[1]....
        /*0030*/ 	.word	0x000004b0


	//   ....[2]....
        /*0034*/ 	.word	0x00000670


	//----- nvinfo : EIATTR_COOP_GROUP_MASK_REGIDS
	.align		4
.L_22:
        /*0038*/ 	.byte	0x04, 0x29
        /*003a*/ 	.short	(.L_24 - .L_23)


	//   ....[0]....
.L_23:
        /*003c*/ 	.word	0xffffffff


	//   ....[1]....
        /*0040*/ 	.word	0xffffffff


	//   ....[2]....
        /*0044*/ 	.word	0xffffffff


	//   ....[3]....
        /*0048*/ 	.word	0xffffffff


	//   ....[4]....
        /*004c*/ 	.word	0xffffffff


	//   ....[5]....
        /*0050*/ 	.word	0xffffffff


	//----- nvinfo : EIATTR_COOP_GROUP_INSTR_OFFSETS
	.align		4
.L_24:
        /*0054*/ 	.byte	0x04, 0x28
        /*0056*/ 	.short	(.L_26 - .L_25)


	//   ....[0]....
.L_25:
        /*0058*/ 	.word	0x00000060


	//   ....[1]....
        /*005c*/ 	.word	0x00000070


	//   ....[2]....
        /*0060*/ 	.word	0x00000160


	//   ....[3]....
        /*0064*/ 	.word	0x000002d0


	//   ....[4]....
        /*0068*/ 	.word	0x000007d0


	//   ....[5]....
        /*006c*/ 	.word	0x00001250


	//----- nvinfo : EIATTR_REG_RECONFIG
	.align		4
.L_26:
        /*0070*/ 	.byte	0x01, 0x54
	.zero		2


	//----- nvinfo : EIATTR_MBARRIER_INSTR_OFFSETS
	.align		4
        /*0074*/ 	.byte	0x04, 0x39
        /*0076*/ 	.short	(.L_28 - .L_27)


	//   ....[0]....
.L_27:
        /*0078*/ 	.word	0x00000260
        /*007c*/ 	.word	0x000000ff
        /*0080*/ 	.word	0x00000000
        /*0084*/ 	.short	0x0100
        /*0086*/ 	.byte	0x08
	.zero		1


	//   ....[1]....
        /*0088*/ 	.word	0x00000270
        /*008c*/ 	.word	0x000000ff
        /*0090*/ 	.word	0x00000010
        /*0094*/ 	.short	0x0100
        /*0096*/ 	.byte	0x08
	.zero		1


	//   ....[2]....
        /*0098*/ 	.word	0x00000280
        /*009c*/ 	.word	0x000000ff
        /*00a0*/ 	.word	0x00000008
        /*00a4*/ 	.short	0x0100
        /*00a6*/ 	.byte	0x08
	.zero		1


	//   ....[3]....
        /*00a8*/ 	.word	0x00000290
        /*00ac*/ 	.word	0x000000ff
        /*00b0*/ 	.word	0x00000018
        /*00b4*/ 	.short	0x0100
        /*00b6*/ 	.byte	0x08
	.zero		1


	//   ....[4]....
        /*00b8*/ 	.word	0x000006f0
        /*00bc*/ 	.word	0x000000ff
        /*00c0*/ 	.word	0x00000030
        /*00c4*/ 	.short	0x0100
        /*00c6*/ 	.byte	0x06
	.zero		1


	//   ....[5]....
        /*00c8*/ 	.word	0x00000780
        /*00cc*/ 	.word	0x000000ff
        /*00d0*/ 	.word	0x00000038
        /*00d4*/ 	.short	0x0100
        /*00d6*/ 	.byte	0x06
	.zero		1


	//   ....[6]....
        /*00d8*/ 	.word	0x00001790
        /*00dc*/ 	.word	0x000000ff
        /*00e0*/ 	.word	0x00000000
        /*00e4*/ 	.short	0x010a
        /*00e6*/ 	.byte	0x08
	.zero		1


	//   ....[7]....
        /*00e8*/ 	.word	0x00001860
        /*00ec*/ 	.word	0x000000ff
        /*00f0*/ 	.word	0x00000000
        /*00f4*/ 	.short	0x010a
        /*00f6*/ 	.byte	0x08
	.zero		1


	//   ....[8]....
        /*00f8*/ 	.word	0x00001af0
        /*00fc*/ 	.word	0x00000010
        /*0100*/ 	.word	0x00000000
        /*0104*/ 	.short	0x0101
        /*0106*/ 	.byte	0x3f
	.zero		1


	//   ....[9]....
        /*0108*/ 	.word	0x0000c0b0
        /*010c*/ 	.word	0x00000015
        /*0110*/ 	.word	0x00000010
        /*0114*/ 	.short	0x010a
        /*0116*/ 	.byte	0x3f
	.zero		1


	//   ....[10]....
        /*0118*/ 	.word	0x0000c580
        /*011c*/ 	.word	0x00000007
        /*0120*/ 	.word	0x00000038
        /*0124*/ 	.short	0x0101
        /*0126*/ 	.byte	0x3f
	.zero		1


	//   ....[11]....
        /*0128*/ 	.word	0x0000cc90
        /*012c*/ 	.word	0x00000005
        /*0130*/ 	.word	0x00000000
        /*0134*/ 	.short	0x010a
        /*0136*/ 	.byte	0x3f
	.zero		1


	//   ....[12]....
        /*0138*/ 	.word	0x0000cd10
        /*013c*/ 	.word	0x00000003
        /*0140*/ 	.word	0x00000000
        /*0144*/ 	.short	0x010a
        /*0146*/ 	.byte	0x3f
	.zero		1


	//   ....[13]....
        /*0148*/ 	.word	0x0000cd80
        /*014c*/ 	.word	0x00000011
        /*0150*/ 	.word	0x00000000
        /*0154*/ 	.short	0x010a
        /*0156*/ 	.byte	0x3f
	.zero		1


	//   ....[14]....
        /*0158*/ 	.word	0x0000ce50
        /*015c*/ 	.word	0x00000015
        /*0160*/ 	.word	0x00000010
        /*0164*/ 	.short	0x010a
        /*0166*/ 	.byte	0x3f
	.zero		1


	//   ....[15]....
        /*0168*/ 	.word	0x0000cf20
        /*016c*/ 	.word	0x00000005
        /*0170*/ 	.word	0x00000000
        /*0174*/ 	.short	0x010a
        /*0176*/ 	.byte	0x3f
	.zero		1


	//----- nvinfo : EIATTR_NUM_MBARRIERS
	.align		4
.L_28:
        /*0178*/ 	.byte	0x03, 0x38
        /*017a*/ 	.short	0x0006


	//----- nvinfo : EIATTR_EXIT_INSTR_OFFSETS
	.align		4
        /*017c*/ 	.byte	0x04, 0x1c
        /*017e*/ 	.short	(.L_30 - .L_29)


	//   ....[0]....
.L_29:
        /*0180*/ 	.word	0x00000930


	//   ....[1]....
        /*0184*/ 	.word	0x00001120


	//   ....[2]....
        /*0188*/ 	.word	0x0000b790


	//   ....[3]....
        /*018c*/ 	.word	0x0000bcf0


	//   ....[4]....
        /*0190*/ 	.word	0x0000cd60


	//----- nvinfo : EIATTR_MAX_THREADS
	.align		4
.L_30:
        /*0194*/ 	.byte	0x04, 0x05
        /*0196*/ 	.short	(.L_32 - .L_31)
.L_31:
        /*0198*/ 	.word	0x00000180
        /*019c*/ 	.word	0x00000001
        /*01a0*/ 	.word	0x00000001


	//----- nvinfo : EIATTR_CRS_STACK_SIZE
	.align		4
.L_32:
        /*01a4*/ 	.byte	0x04, 0x1e
        /*01a6*/ 	.short	(.L_34 - .L_33)
.L_33:
        /*01a8*/ 	.word	0x00000000


	//----- nvinfo : EIATTR_CBANK_PARAM_SIZE
	.align		4
.L_34:
        /*01ac*/ 	.byte	0x03, 0x19
        /*01ae*/ 	.short	0x0570


	//----- nvinfo : EIATTR_PARAM_CBANK
	.align		4
        /*01b0*/ 	.byte	0x04, 0x0a
        /*01b2*/ 	.short	(.L_36 - .L_35)
	.align		4
.L_35:
        /*01b4*/ 	.word	index@(.nv.constant0._ZN7cutlass13device_kernelINS_4gemm6kernel13GemmUniversalIN4cute5tupleIJiiiiEEENS1_10collective13CollectiveMmaINS1_40MainloopSm90TmaGmmaWarpSpecializedSparseILi2ENS5_IJNS4_1CILi2EEENSA_ILi1EEESC_EEENS1_35KernelTmaWarpSpecializedCooperativeEEENS5_IJNSA_ILi128EEENSA_ILi256EEESG_EEENS_10bfloat16_tENS5_IJNS4_6LayoutINS5_IJiNS5_IJSB_iEEEiEEENS5_IJlNS5_IJSC_SB_EEElEEEEENSK_INS5_IJNS5_IJNS5_IJNSA_ILi8EEESB_NSA_ILi4EEEEEEiEEENS5_IJNS5_IJNSA_ILi16EEESB_SR_EEEiEEEiEEENS5_IJNS5_IJNS5_IJSG_SU_NSA_ILi2048EEEEEENSA_ILi8192EEEEEENS5_IJNS5_IJSC_NSA_ILi1024EEENSA_ILi32EEEEEElEEElEEEEEEEESJ_NS5_IJlSC_lEEENS4_8TiledMMAINS4_8MMA_AtomIJNS4_4SM904GMMA6SPARSE29GMMA_64x256x32_F32BF16BF16_SSILNS1D_5MajorE0ELS1G_0ELNS1D_7ScaleInE1ELS1H_1ELNS1D_9SparseSelE0EEEEEENSK_ISD_NS5_IJSC_NSA_ILi0EEES1L_EEEEENS5_IJNS4_10UnderscoreES1O_S1O_EEEEENS4_13SM90_TMA_LOADENS4_14ComposedLayoutINS4_7SwizzleILi3ELi4ELi3EEENS4_25smem_sparse_ptr_flag_bitsILi2ELi16EEENSK_INS5_IJNS5_IJSC_SQ_EEENS5_IJSB_NSA_ILi64EEEEEEEEENS5_IJNS5_IJS1L_SG_EEESN_EEEEEEEvNS4_8identityENS4_23SM90_TMA_LOAD_MULTICASTENS1S_IS1U_NS4_18smem_ptr_flag_bitsILi16EEENSK_INS5_IJSQ_S1Y_EEENS5_IJS1Y_SC_EEEEEEEvS25_EENS_8epilogue10collective6detail29Sm90TmaWarpSpecializedAdapterINS2F_15DefaultEpilogueIfNS5_IJSC_llEEES2J_NS2E_6thread17LinearCombinationIfLi1EffLNS2K_9ScaleType4KindE0ELNS_15FloatRoundStyleE2EfEENS1_15EpilogueDefaultEEEEEvvEEEEvNT_6ParamsE)
        /*01b8*/ 	.short	0x0210
        /*01ba*/ 	.short	0x0570


	//----- nvinfo : EIATTR_SW_WAR
	.align		4
.L_36:
        /*01bc*/ 	.byte	0x04, 0x36
        /*01be*/ 	.short	(.L_38 - .L_37)
.L_37:
        /*01c0*/ 	.word	0x00000008
.L_38:


//--------------------- .nv.callgraph             --------------------------
	.section	.nv.callgraph,"",@"SHT_CUDA_CALLGRAPH"
	.align	4
	.sectionentsize	8
	.align		4
        /*0000*/ 	.word	0x00000000
	.align		4
        /*0004*/ 	.word	0xffffffff
	.align		4
        /*0008*/ 	.word	0x00000000
	.align		4
        /*000c*/ 	.word	0xfffffffe
	.align		4
        /*0010*/ 	.word	0x00000000
	.align		4
        /*0014*/ 	.word	0xfffffffd
	.align		4
        /*0018*/ 	.word	0x00000000
	.align		4
        /*001c*/ 	.word	0xfffffffc


//--------------------- .nv.constant4             --------------------------
	.section	.nv.constant4,"a",@progbits
	.align	8
	.align		8
.nv.constant4:
        /*0000*/ 	.dword	_ZN39_INTERNAL_442d378b_4_k_cu_3f458529_27934cuda3std3__45__cpo5beginE
	.align		8
        /*0008*/ 	.dword	_ZN39_INTERNAL_442d378b_4_k_cu_3f458529_27934cuda3std3__45__cpo3endE
	.align		8
        /*0010*/ 	.dword	_ZN39_INTERNAL_442d378b_4_k_cu_3f458529_27934cuda3std3__45__cpo6cbeginE
	.align		8
        /*0018*/ 	.dword	_ZN39_INTERNAL_442d378b_4_k_cu_3f458529_27934cuda3std3__45__cpo4cendE
	.align		8
        /*0020*/ 	.dword	_ZN39_INTERNAL_442d378b_4_k_cu_3f458529_27934cuda3std3__441_GLOBAL__N__442d378b_4_k_cu_3f458529_27936ignoreE
	.align		8
        /*0028*/ 	.dword	_ZN39_INTERNAL_442d378b_4_k_cu_3f458529_27934cuda3std3__419piecewise_constructE
	.align		8
        /*0030*/ 	.dword	_ZN39_INTERNAL_442d378b_4_k_cu_3f458529_27934cuda3std3__48in_placeE
	.align		8
        /*0038*/ 	.dword	_ZN39_INTERNAL_442d378b_4_k_cu_3f458529_27934cuda3std6ranges3__45__cpo4swapE
	.align		8
        /*0040*/ 	.dword	_ZN39_INTERNAL_442d378b_4_k_cu_3f458529_27934cuda3std6ranges3__45__cpo9iter_moveE
	.align		8
        /*0048*/ 	.dword	_ZN39_INTERNAL_442d378b_4_k_cu_3f458529_27934cute7productE
	.align		8
        /*0050*/ 	.dword	_ZN39_INTERNAL_442d378b_4_k_cu_3f458529_27934cute1_E


//--------------------- .text._ZN7cutlass13device_kernelINS_4gemm6kernel13GemmUniversalIN4cute5tupleIJiiiiEEENS1_10collective13CollectiveMmaINS1_40MainloopSm90TmaGmmaWarpSpecializedSparseILi2ENS5_IJNS4_1CILi2EEENSA_ILi1EEESC_EEENS1_35KernelTmaWarpSpecializedCooperativeEEENS5_IJNSA_ILi128EEENSA_ILi256EEESG_EEENS_10bfloat16_tENS5_IJNS4_6LayoutINS5_IJiNS5_IJSB_iEEEiEEENS5_IJlNS5_IJSC_SB_EEElEEEEENSK_INS5_IJNS5_IJNS5_IJNSA_ILi8EEESB_NSA_ILi4EEEEEEiEEENS5_IJNS5_IJNSA_ILi16EEESB_SR_EEEiEEEiEEENS5_IJNS5_IJNS5_IJSG_SU_NSA_ILi2048EEEEEENSA_ILi8192EEEEEENS5_IJNS5_IJSC_NSA_ILi1024EEENSA_ILi32EEEEEElEEElEEEEEEEESJ_NS5_IJlSC_lEEENS4_8TiledMMAINS4_8MMA_AtomIJNS4_4SM904GMMA6SPARSE29GMMA_64x256x32_F32BF16BF16_SSILNS1D_5MajorE0ELS1G_0ELNS1D_7ScaleInE1ELS1H_1ELNS1D_9SparseSelE0EEEEEENSK_ISD_NS5_IJSC_NSA_ILi0EEES1L_EEEEENS5_IJNS4_10UnderscoreES1O_S1O_EEEEENS4_13SM90_TMA_LOADENS4_14ComposedLayoutINS4_7SwizzleILi3ELi4ELi3EEENS4_25smem_sparse_ptr_flag_bitsILi2ELi16EEENSK_INS5_IJNS5_IJSC_SQ_EEENS5_IJSB_NSA_ILi64EEEEEEEEENS5_IJNS5_IJS1L_SG_EEESN_EEEEEEEvNS4_8identityENS4_23SM90_TMA_LOAD_MULTICASTENS1S_IS1U_NS4_18smem_ptr_flag_bitsILi16EEENSK_INS5_IJSQ_S1Y_EEENS5_IJS1Y_SC_EEEEEEEvS25_EENS_8epilogue10collective6detail29Sm90TmaWarpSpecializedAdapterINS2F_15DefaultEpilogueIfNS5_IJSC_llEEES2J_NS2E_6thread17LinearCombinationIfLi1EffLNS2K_9ScaleType4KindE0ELNS_15FloatRoundStyleE2EfEENS1_15EpilogueDefaultEEEEEvvEEEEvNT_6ParamsE --------------------------
	.section	.text._ZN7cutlass13device_kernelINS_4gemm6kernel13GemmUniversalIN4cute5tupleIJiiiiEEENS1_10collective13CollectiveMmaINS1_40MainloopSm90TmaGmmaWarpSpecializedSparseILi2ENS5_IJNS4_1CILi2EEENSA_ILi1EEESC_EEENS1_35KernelTmaWarpSpecializedCooperativeEEENS5_IJNSA_ILi128EEENSA_ILi256EEESG_EEENS_10bfloat16_tENS5_IJNS4_6LayoutINS5_IJiNS5_IJSB_iEEEiEEENS5_IJlNS5_IJSC_SB_EEElEEEEENSK_INS5_IJNS5_IJNS5_IJNSA_ILi8EEESB_NSA_ILi4EEEEEEiEEENS5_IJNS5_IJNSA_ILi16EEESB_SR_EEEiEEEiEEENS5_IJNS5_IJNS5_IJSG_SU_NSA_ILi2048EEEEEENSA_ILi8192EEEEEENS5_IJNS5_IJSC_NSA_ILi1024EEENSA_ILi32EEEEEElEEElEEEEEEEESJ_NS5_IJlSC_lEEENS4_8TiledMMAINS4_8MMA_AtomIJNS4_4SM904GMMA6SPARSE29GMMA_64x256x32_F32BF16BF16_SSILNS1D_5MajorE0ELS1G_0ELNS1D_7ScaleInE1ELS1H_1ELNS1D_9SparseSelE0EEEEEENSK_ISD_NS5_IJSC_NSA_ILi0EEES1L_EEEEENS5_IJNS4_10UnderscoreES1O_S1O_EEEEENS4_13SM90_TMA_LOADENS4_14ComposedLayoutINS4_7SwizzleILi3ELi4ELi3EEENS4_25smem_sparse_ptr_flag_bitsILi2ELi16EEENSK_INS5_IJNS5_IJSC_SQ_EEENS5_IJSB_NSA_ILi64EEEEEEEEENS5_IJNS5_IJS1L_SG_EEESN_EEEEEEEvNS4_8identityENS4_23SM90_TMA_LOAD_MULTICASTENS1S_IS1U_NS4_18smem_ptr_flag_bitsILi16EEENSK_INS5_IJSQ_S1Y_EEENS5_IJS1Y_SC_EEEEEEEvS25_EENS_8epilogue10collective6detail29Sm90TmaWarpSpecializedAdapterINS2F_15DefaultEpilogueIfNS5_IJSC_llEEES2J_NS2E_6thread17LinearCombinationIfLi1EffLNS2K_9ScaleType4KindE0ELNS_15FloatRoundStyleE2EfEENS1_15EpilogueDefaultEEEEEvvEEEEvNT_6ParamsE,"ax",@progbits
	.align	128
.text._ZN7cutlass13device_kernelINS_4gemm6kernel13GemmUniversalIN4cute5tupleIJiiiiEEENS1_10collective13CollectiveMmaINS1_40MainloopSm90TmaGmmaWarpSpecializedSparseILi2ENS5_IJNS4_1CILi2EEENSA_ILi1EEESC_EEENS1_35KernelTmaWarpSpecializedCooperativeEEENS5_IJNSA_ILi128EEENSA_ILi256EEESG_EEENS_10bfloat16_tENS5_IJNS4_6LayoutINS5_IJiNS5_IJSB_iEEEiEEENS5_IJlNS5_IJSC_SB_EEElEEEEENSK_INS5_IJNS5_IJNS5_IJNSA_ILi8EEESB_NSA_ILi4EEEEEEiEEENS5_IJNS5_IJNSA_ILi16EEESB_SR_EEEiEEEiEEENS5_IJNS5_IJNS5_IJSG_SU_NSA_ILi2048EEEEEENSA_ILi8192EEEEEENS5_IJNS5_IJSC_NSA_ILi1024EEENSA_ILi32EEEEEElEEElEEEEEEEESJ_NS5_IJlSC_lEEENS4_8TiledMMAINS4_8MMA_AtomIJNS4_4SM904GMMA6SPARSE29GMMA_64x256x32_F32BF16BF16_SSILNS1D_5MajorE0ELS1G_0ELNS1D_7ScaleInE1ELS1H_1ELNS1D_9SparseSelE0EEEEEENSK_ISD_NS5_IJSC_NSA_ILi0EEES1L_EEEEENS5_IJNS4_10UnderscoreES1O_S1O_EEEEENS4_13SM90_TMA_LOADENS4_14ComposedLayoutINS4_7SwizzleILi3ELi4ELi3EEENS4_25smem_sparse_ptr_flag_bitsILi2ELi16EEENSK_INS5_IJNS5_IJSC_SQ_EEENS5_IJSB_NSA_ILi64EEEEEEEEENS5_IJNS5_IJS1L_SG_EEESN_EEEEEEEvNS4_8identityENS4_23SM90_TMA_LOAD_MULTICASTENS1S_IS1U_NS4_18smem_ptr_flag_bitsILi16EEENSK_INS5_IJSQ_S1Y_EEENS5_IJS1Y_SC_EEEEEEEvS25_EENS_8epilogue10collective6detail29Sm90TmaWarpSpecializedAdapterINS2F_15DefaultEpilogueIfNS5_IJSC_llEEES2J_NS2E_6thread17LinearCombinationIfLi1EffLNS2K_9ScaleType4KindE0ELNS_15FloatRoundStyleE2EfEENS1_15EpilogueDefaultEEEEEvvEEEEvNT_6ParamsE:
        .type           _ZN7cutlass13device_kernelINS_4gemm6kernel13GemmUniversalIN4cute5tupleIJiiiiEEENS1_10collective13CollectiveMmaINS1_40MainloopSm90TmaGmmaWarpSpecializedSparseILi2ENS5_IJNS4_1CILi2EEENSA_ILi1EEESC_EEENS1_35KernelTmaWarpSpecializedCooperativeEEENS5_IJNSA_ILi128EEENSA_ILi256EEESG_EEENS_10bfloat16_tENS5_IJNS4_6LayoutINS5_IJiNS5_IJSB_iEEEiEEENS5_IJlNS5_IJSC_SB_EEElEEEEENSK_INS5_IJNS5_IJNS5_IJNSA_ILi8EEESB_NSA_ILi4EEEEEEiEEENS5_IJNS5_IJNSA_ILi16EEESB_SR_EEEiEEEiEEENS5_IJNS5_IJNS5_IJSG_SU_NSA_ILi2048EEEEEENSA_ILi8192EEEEEENS5_IJNS5_IJSC_NSA_ILi1024EEENSA_ILi32EEEEEElEEElEEEEEEEESJ_NS5_IJlSC_lEEENS4_8TiledMMAINS4_8MMA_AtomIJNS4_4SM904GMMA6SPARSE29GMMA_64x256x32_F32BF16BF16_SSILNS1D_5MajorE0ELS1G_0ELNS1D_7ScaleInE1ELS1H_1ELNS1D_9SparseSelE0EEEEEENSK_ISD_NS5_IJSC_NSA_ILi0EEES1L_EEEEENS5_IJNS4_10UnderscoreES1O_S1O_EEEEENS4_13SM90_TMA_LOADENS4_14ComposedLayoutINS4_7SwizzleILi3ELi4ELi3EEENS4_25smem_sparse_ptr_flag_bitsILi2ELi16EEENSK_INS5_IJNS5_IJSC_SQ_EEENS5_IJSB_NSA_ILi64EEEEEEEEENS5_IJNS5_IJS1L_SG_EEESN_EEEEEEEvNS4_8identityENS4_23SM90_TMA_LOAD_MULTICASTENS1S_IS1U_NS4_18smem_ptr_flag_bitsILi16EEENSK_INS5_IJSQ_S1Y_EEENS5_IJS1Y_SC_EEEEEEEvS25_EENS_8epilogue10collective6detail29Sm90TmaWarpSpecializedAdapterINS2F_15DefaultEpilogueIfNS5_IJSC_llEEES2J_NS2E_6thread17LinearCombinationIfLi1EffLNS2K_9ScaleType4KindE0ELNS_15FloatRoundStyleE2EfEENS1_15EpilogueDefaultEEEEEvvEEEEvNT_6ParamsE,@function
        .size           _ZN7cutlass13device_kernelINS_4gemm6kernel13GemmUniversalIN4cute5tupleIJiiiiEEENS1_10collective13CollectiveMmaINS1_40MainloopSm90TmaGmmaWarpSpecializedSparseILi2ENS5_IJNS4_1CILi2EEENSA_ILi1EEESC_EEENS1_35KernelTmaWarpSpecializedCooperativeEEENS5_IJNSA_ILi128EEENSA_ILi256EEESG_EEENS_10bfloat16_tENS5_IJNS4_6LayoutINS5_IJiNS5_IJSB_iEEEiEEENS5_IJlNS5_IJSC_SB_EEElEEEEENSK_INS5_IJNS5_IJNS5_IJNSA_ILi8EEESB_NSA_ILi4EEEEEEiEEENS5_IJNS5_IJNSA_ILi16EEESB_SR_EEEiEEEiEEENS5_IJNS5_IJNS5_IJSG_SU_NSA_ILi2048EEEEEENSA_ILi8192EEEEEENS5_IJNS5_IJSC_NSA_ILi1024EEENSA_ILi32EEEEEElEEElEEEEEEEESJ_NS5_IJlSC_lEEENS4_8TiledMMAINS4_8MMA_AtomIJNS4_4SM904GMMA6SPARSE29GMMA_64x256x32_F32BF16BF16_SSILNS1D_5MajorE0ELS1G_0ELNS1D_7ScaleInE1ELS1H_1ELNS1D_9SparseSelE0EEEEEENSK_ISD_NS5_IJSC_NSA_ILi0EEES1L_EEEEENS5_IJNS4_10UnderscoreES1O_S1O_EEEEENS4_13SM90_TMA_LOADENS4_14ComposedLayoutINS4_7SwizzleILi3ELi4ELi3EEENS4_25smem_sparse_ptr_flag_bitsILi2ELi16EEENSK_INS5_IJNS5_IJSC_SQ_EEENS5_IJSB_NSA_ILi64EEEEEEEEENS5_IJNS5_IJS1L_SG_EEESN_EEEEEEEvNS4_8identityENS4_23SM90_TMA_LOAD_MULTICASTENS1S_IS1U_NS4_18smem_ptr_flag_bitsILi16EEENSK_INS5_IJSQ_S1Y_EEENS5_IJS1Y_SC_EEEEEEEvS25_EENS_8epilogue10collective6detail29Sm90TmaWarpSpecializedAdapterINS2F_15DefaultEpilogueIfNS5_IJSC_llEEES2J_NS2E_6thread17LinearCombinationIfLi1EffLNS2K_9ScaleType4KindE0ELNS_15FloatRoundStyleE2EfEENS1_15EpilogueDefaultEEEEEvvEEEEvNT_6ParamsE,(.L_x_312 - _ZN7cutlass13device_kernelINS_4gemm6kernel13GemmUniversalIN4cute5tupleIJiiiiEEENS1_10collective13CollectiveMmaINS1_40MainloopSm90TmaGmmaWarpSpecializedSparseILi2ENS5_IJNS4_1CILi2EEENSA_ILi1EEESC_EEENS1_35KernelTmaWarpSpecializedCooperativeEEENS5_IJNSA_ILi128EEENSA_ILi256EEESG_EEENS_10bfloat16_tENS5_IJNS4_6LayoutINS5_IJiNS5_IJSB_iEEEiEEENS5_IJlNS5_IJSC_SB_EEElEEEEENSK_INS5_IJNS5_IJNS5_IJNSA_ILi8EEESB_NSA_ILi4EEEEEEiEEENS5_IJNS5_IJNSA_ILi16EEESB_SR_EEEiEEEiEEENS5_IJNS5_IJNS5_IJSG_SU_NSA_ILi2048EEEEEENSA_ILi8192EEEEEENS5_IJNS5_IJSC_NSA_ILi1024EEENSA_ILi32EEEEEElEEElEEEEEEEESJ_NS5_IJlSC_lEEENS4_8TiledMMAINS4_8MMA_AtomIJNS4_4SM904GMMA6SPARSE29GMMA_64x256x32_F32BF16BF16_SSILNS1D_5MajorE0ELS1G_0ELNS1D_7ScaleInE1ELS1H_1ELNS1D_9SparseSelE0EEEEEENSK_ISD_NS5_IJSC_NSA_ILi0EEES1L_EEEEENS5_IJNS4_10UnderscoreES1O_S1O_EEEEENS4_13SM90_TMA_LOADENS4_14ComposedLayoutINS4_7SwizzleILi3ELi4ELi3EEENS4_25smem_sparse_ptr_flag_bitsILi2ELi16EEENSK_INS5_IJNS5_IJSC_SQ_EEENS5_IJSB_NSA_ILi64EEEEEEEEENS5_IJNS5_IJS1L_SG_EEESN_EEEEEEEvNS4_8identityENS4_23SM90_TMA_LOAD_MULTICASTENS1S_IS1U_NS4_18smem_ptr_flag_bitsILi16EEENSK_INS5_IJSQ_S1Y_EEENS5_IJS1Y_SC_EEEEEEEvS25_EENS_8epilogue10collective6detail29Sm90TmaWarpSpecializedAdapterINS2F_15DefaultEpilogueIfNS5_IJSC_llEEES2J_NS2E_6thread17LinearCombinationIfLi1EffLNS2K_9ScaleType4KindE0ELNS_15FloatRoundStyleE2EfEENS1_15EpilogueDefaultEEEEEvvEEEEvNT_6ParamsE)
        .other          _ZN7cutlass13device_kernelINS_4gemm6kernel13GemmUniversalIN4cute5tupleIJiiiiEEENS1_10collective13CollectiveMmaINS1_40MainloopSm90TmaGmmaWarpSpecializedSparseILi2ENS5_IJNS4_1CILi2EEENSA_ILi1EEESC_EEENS1_35KernelTmaWarpSpecializedCooperativeEEENS5_IJNSA_ILi128EEENSA_ILi256EEESG_EEENS_10bfloat16_tENS5_IJNS4_6LayoutINS5_IJiNS5_IJSB_iEEEiEEENS5_IJlNS5_IJSC_SB_EEElEEEEENSK_INS5_IJNS5_IJNS5_IJNSA_ILi8EEESB_NSA_ILi4EEEEEEiEEENS5_IJNS5_IJNSA_ILi16EEESB_SR_EEEiEEEiEEENS5_IJNS5_IJNS5_IJSG_SU_NSA_ILi2048EEEEEENSA_ILi8192EEEEEENS5_IJNS5_IJSC_NSA_ILi1024EEENSA_ILi32EEEEEElEEElEEEEEEEESJ_NS5_IJlSC_lEEENS4_8TiledMMAINS4_8MMA_AtomIJNS4_4SM904GMMA6SPARSE29GMMA_64x256x32_F32BF16BF16_SSILNS1D_5MajorE0ELS1G_0ELNS1D_7ScaleInE1ELS1H_1ELNS1D_9SparseSelE0EEEEEENSK_ISD_NS5_IJSC_NSA_ILi0EEES1L_EEEEENS5_IJNS4_10UnderscoreES1O_S1O_EEEEENS4_13SM90_TMA_LOADENS4_14ComposedLayoutINS4_7SwizzleILi3ELi4ELi3EEENS4_25smem_sparse_ptr_flag_bitsILi2ELi16EEENSK_INS5_IJNS5_IJSC_SQ_EEENS5_IJSB_NSA_ILi64EEEEEEEEENS5_IJNS5_IJS1L_SG_EEESN_EEEEEEEvNS4_8identityENS4_23SM90_TMA_LOAD_MULTICASTENS1S_IS1U_NS4_18smem_ptr_flag_bitsILi16EEENSK_INS5_IJSQ_S1Y_EEENS5_IJS1Y_SC_EEEEEEEvS25_EENS_8epilogue10collective6detail29Sm90TmaWarpSpecializedAdapterINS2F_15DefaultEpilogueIfNS5_IJSC_llEEES2J_NS2E_6thread17LinearCombinationIfLi1EffLNS2K_9ScaleType4KindE0ELNS_15FloatRoundStyleE2EfEENS1_15EpilogueDefaultEEEEEvvEEEEvNT_6ParamsE,@"STO_CUDA_ENTRY STV_DEFAULT"
_ZN7cutlass13device_kernelINS_4gemm6kernel13GemmUniversalIN4cute5tupleIJiiiiEEENS1_10collective13CollectiveMmaINS1_40MainloopSm90TmaGmmaWarpSpecializedSparseILi2ENS5_IJNS4_1CILi2EEENSA_ILi1EEESC_EEENS1_35KernelTmaWarpSpecializedCooperativeEEENS5_IJNSA_ILi128EEENSA_ILi256EEESG_EEENS_10bfloat16_tENS5_IJNS4_6LayoutINS5_IJiNS5_IJSB_iEEEiEEENS5_IJlNS5_IJSC_SB_EEElEEEEENSK_INS5_IJNS5_IJNS5_IJNSA_ILi8EEESB_NSA_ILi4EEEEEEiEEENS5_IJNS5_IJNSA_ILi16EEESB_SR_EEEiEEEiEEENS5_IJNS5_IJNS5_IJSG_SU_NSA_ILi2048EEEEEENSA_ILi8192EEEEEENS5_IJNS5_IJSC_NSA_ILi1024EEENSA_ILi32EEEEEElEEElEEEEEEEESJ_NS5_IJlSC_lEEENS4_8TiledMMAINS4_8MMA_AtomIJNS4_4SM904GMMA6SPARSE29GMMA_64x256x32_F32BF16BF16_SSILNS1D_5MajorE0ELS1G_0ELNS1D_7ScaleInE1ELS1H_1ELNS1D_9SparseSelE0EEEEEENSK_ISD_NS5_IJSC_NSA_ILi0EEES1L_EEEEENS5_IJNS4_10UnderscoreES1O_S1O_EEEEENS4_13SM90_TMA_LOADENS4_14ComposedLayoutINS4_7SwizzleILi3ELi4ELi3EEENS4_25smem_sparse_ptr_flag_bitsILi2ELi16EEENSK_INS5_IJNS5_IJSC_SQ_EEENS5_IJSB_NSA_ILi64EEEEEEEEENS5_IJNS5_IJS1L_SG_EEESN_EEEEEEEvNS4_8identityENS4_23SM90_TMA_LOAD_MULTICASTENS1S_IS1U_NS4_18smem_ptr_flag_bitsILi16EEENSK_INS5_IJSQ_S1Y_EEENS5_IJS1Y_SC_EEEEEEEvS25_EENS_8epilogue10collective6detail29Sm90TmaWarpSpecializedAdapterINS2F_15DefaultEpilogueIfNS5_IJSC_llEEES2J_NS2E_6thread17LinearCombinationIfLi1EffLNS2K_9ScaleType4KindE0ELNS_15FloatRoundStyleE2EfEENS1_15EpilogueDefaultEEEEEvvEEEEvNT_6ParamsE:
[----:B------:R-:W-:Y:S01]  /*0000*/  LDC R1, c[0x0][0x28] ;  /* 0x00000a00ff017b82 */ /* 0x000fe20000000800 */
[----:B------:R-:W0:Y:S01]  /*0010*/  S2R R0, SR_TID.X ;  /* 0x0000000000007919 */ /* 0x000e220000002100 */
[----:B------:R-:W-:Y:S01]  /*0020*/  ELECT P0, URZ, PT ;  /* 0x00000000003f782f */ /* 0x000fe20003800000 */
[----:B------:R-:W-:Y:S01]  /*0030*/  BSSY B0, `(.L_x_0) ;  /* 0x0000012000007945 */ /* 0x000fe20003800000 */
[--C-:B0-----:R-:W-:Y:S02]  /*0040*/  SHF.R.U32.HI R2, RZ, 0x5, R0.reuse ;  /* 0x00000005ff027819 */ /* 0x101fe40000011600 */
[----:B------:R-:W-:-:S03]  /*0050*/  SHF.R.U32.HI R8, RZ, 0x7, R0 ;  /* 0x00000007ff087819 */ /* 0x000fc60000011600 */
[----:B------:R-:W0:Y:S04]  /*0060*/  SHFL.IDX PT, R9, R2, RZ, 0x1f ;  /* 0x00001fff02097589 */ /* 0x000e2800000e0000 */
[----:B------:R1:W2:Y:S01]  /*0070*/  SHFL.IDX PT, R3, R8, RZ, 0x1f ;  /* 0x00001fff08037589 */ /* 0x0002a200000e0000 */
[----:B0-----:R-:W-:-:S13]  /*0080*/  ISETP.NE.OR P0, PT, R9, RZ, !P0 ;  /* 0x000000ff0900720c */ /* 0x001fda0004705670 */
[----:B-12---:R-:W-:Y:S05]  /*0090*/  @P0 BRA `(.L_x_1) ;  /* 0x00000000002c0947 */ /* 0x006fea0003800000 */
[----:B------:R-:W-:Y:S02]  /*00a0*/  ULDC.64 UR4, c[0x0][0x198] ;  /* 0x0000660000047ab9 */ /* 0x000fe40000000a00 */
[----:B------:R-:W-:Y:S02]  /*00b0*/  UIADD3 UR6, UP0, UR4, 0xf0, URZ ;  /* 0x000000f004067890 */ /* 0x000fe4000ff1e03f */
[----:B------:R-:W-:Y:S02]  /*00c0*/  UIADD3 UR8, UP1, UR4, 0x1f0, URZ ;  /* 0x000001f004087890 */ /* 0x000fe4000ff3e03f */
[----:B------:R-:W-:Y:S02]  /*00d0*/  UIADD3 UR4, UP2, UR4, 0x2f0, URZ ;  /* 0x000002f004047890 */ /* 0x000fe4000ff5e03f */
[----:B------:R-:W-:Y:S02]  /*00e0*/  UIADD3.X UR7, URZ, UR5, URZ, UP0, !UPT ;  /* 0x000000053f077290 */ /* 0x000fe400087fe43f */
[----:B------:R-:W-:-:S02]  /*00f0*/  UIADD3.X UR9, URZ, UR5, URZ, UP1, !UPT ;  /* 0x000000053f097290 */ /* 0x000fc40008ffe43f */
[----:B------:R-:W-:-:S05]  /*0100*/  UIADD3.X UR5, URZ, UR5, URZ, UP2, !UPT ;  /* 0x000000053f057290 */ /* 0x000fca00097fe43f */
[----:B------:R0:W-:Y:S02]  /*0110*/  UTMACCTL.PF [UR6] ;  /* 0x00000000060079b9 */ /* 0x0001e40008040000 */
[----:B------:R0:W-:Y:S02]  /*0120*/  UTMACCTL.PF [UR8] ;  /* 0x00000000080079b9 */ /* 0x0001e40008040000 */
[----:B------:R0:W-:Y:S02]  /*0130*/  UTMACCTL.PF [UR4] ;  /* 0x00000000040079b9 */ /* 0x0001e40008040000 */
[----:B0-----:R-:W-:Y:S01]  /*0140*/  NOP ;  /* 0x0000000000007918 */ /* 0x001fe20000000000 */
.L_x_1:
[----:B------:R-:W-:Y:S05]  /*0150*/  BSYNC B0 ;  /* 0x0000000000007941 */ /* 0x000fea0003800000 */
.L_x_0:
[----:B------:R-:W0:Y:S02]  /*0160*/  SHFL.IDX PT, R4, R2, RZ, 0x1f ;  /* 0x00001fff02047589 */ /* 0x000e2400000e0000 */
[----:B0-----:R-:W-:-:S13]  /*0170*/  ISETP.NE.AND P0, PT, R4, RZ, PT ;  /* 0x000000ff0400720c */ /* 0x001fda0003f05270 */
[----:B------:R-:W-:Y:S05]  /*0180*/  @P0 BRA `(.L_x_2) ;  /* 0x0000000000480947 */ /* 0x000fea0003800000 */
[----:B------:R-:W0:Y:S01]  /*0190*/  S2UR UR8, SR_CgaCtaId ;  /* 0x00000000000879c3 */ /* 0x000e220000008800 */
[----:B------:R-:W-:Y:S01]  /*01a0*/  UMOV UR4, 0x400 ;  /* 0x0000040000047882 */ /* 0x000fe20000000000 */
[----:B------:R-:W-:Y:S01]  /*01b0*/  UMOV UR5, 0x1 ;  /* 0x0000000100057882 */ /* 0x000fe20000000000 */
[----:B------:R-:W-:Y:S01]  /*01c0*/  UMOV UR6, 0x4 ;  /* 0x0000000400067882 */ /* 0x000fe20000000000 */
[----:B------:R-:W-:Y:S01]  /*01d0*/  ELECT P0, URZ, PT ;  /* 0x00000000003f782f */ /* 0x000fe20003800000 */
[----:B------:R-:W-:-:S04]  /*01e0*/  UIADD3 UR6, -UR6, 0x100000, URZ ;  /* 0x0010000006067890 */ /* 0x000fc8000fffe13f */
[----:B------:R-:W-:Y:S02]  /*01f0*/  USHF.L.U32 UR7, UR6, 0xb, URZ ;  /* 0x0000000b06077899 */ /* 0x000fe4000800063f */
[----:B------:R-:W-:Y:S02]  /*0200*/  USHF.L.U32 UR6, UR6, 0x1, URZ ;  /* 0x0000000106067899 */ /* 0x000fe4000800063f */
[----:B0-----:R-:W-:Y:S02]  /*0210*/  ULEA UR8, UR8, UR4, 0x18 ;  /* 0x0000000408087291 */ /* 0x001fe4000f8ec03f */
[----:B------:R-:W-:-:S04]  /*0220*/  UIADD3 UR4, -UR5, 0x100000, URZ ;  /* 0x0010000005047890 */ /* 0x000fc8000fffe13f */
[----:B------:R-:W-:Y:S02]  /*0230*/  USHF.L.U32 UR5, UR4, 0xb, URZ ;  /* 0x0000000b04057899 */ /* 0x000fe4000800063f */
[----:B------:R-:W-:Y:S01]  /*0240*/  USHF.L.U32 UR4, UR4, 0x1, URZ ;  /* 0x0000000104047899 */ /* 0x000fe2000800063f */
[----:B------:R-:W0:Y:S11]  /*0250*/  FENCE.VIEW.ASYNC.S ;  /* 0x00000000000073c6 */ /* 0x000e360000000000 */
[----:B0-----:R0:W1:Y:S01]  /*0260*/  SYNCS.EXCH.64 URZ, [UR8], UR4 ;  /* 0x00000004083f75b2 */ /* 0x0010620008000100 */
[----:B------:R0:W2:Y:S01]  /*0270*/  SYNCS.EXCH.64 URZ, [UR8+0x10], UR6 ;  /* 0x00001006083f75b2 */ /* 0x0000a20008000100 */
[----:B------:R0:W3:Y:S01]  /*0280*/  SYNCS.EXCH.64 URZ, [UR8+0x8], UR4 ;  /* 0x00000804083f75b2 */ /* 0x0000e20008000100 */
[----:B------:R0:W4:Y:S01]  /*0290*/  SYNCS.EXCH.64 URZ, [UR8+0x18], UR6 ;  /* 0x00001806083f75b2 */ /* 0x0001220008000100 */
[----:B------:R-:W-:Y:S01]  /*02a0*/  NOP ;  /* 0x0000000000007918 */ /* 0x000fe20000000000 */
.L_x_2:
[----:B0-----:R-:W0:Y:S01]  /*02b0*/  S2UR UR8, SR_CTAID.X ;  /* 0x00000000000879c3 */ /* 0x001e220000002500 */
[----:B------:R-:W-:Y:S01]  /*02c0*/  SHF.R.S32.HI R5, RZ, 0x1f, R0 ;  /* 0x0000001fff057819 */ /* 0x000fe20000011400 */
[----:B------:R-:W5:Y:S01]  /*02d0*/  SHFL.IDX PT, R2, R2, RZ, 0x1f ;  /* 0x00001fff02027589 */ /* 0x000f6200000e0000 */
[----:B------:R-:W-:Y:S02]  /*02e0*/  ELECT P0, URZ, PT ;  /* 0x00000000003f782f */ /* 0x000fe40003800000 */
[----:B------:R-:W-:Y:S01]  /*02f0*/  SHF.R.S32.HI R11, RZ, 0x1f, R4 ;  /* 0x0000001fff0b7819 */ /* 0x000fe20000011404 */
[----:B------:R-:W-:Y:S01]  /*0300*/  ULDC UR4, c[0x0][0x150] ;  /* 0x0000540000047ab9 */ /* 0x000fe20000000800 */
[----:B------:R-:W-:Y:S01]  /*0310*/  LEA.HI R5, R5, R0, RZ, 0x7 ;  /* 0x0000000005057211 */ /* 0x000fe200078f38ff */
[----:B------:R-:W1:Y:S01]  /*0320*/  S2R R12, SR_CTAID.Y ;  /* 0x00000000000c7919 */ /* 0x000e620000002600 */
[----:B------:R-:W-:Y:S01]  /*0330*/  LEA.HI R11, R11, R4, RZ, 0x2 ;  /* 0x000000040b0b7211 */ /* 0x000fe200078f10ff */
[----:B------:R-:W2:Y:S01]  /*0340*/  LDC R14, c[0x0][0x144] ;  /* 0x00005100ff0e7b82 */ /* 0x000ea20000000800 */
[----:B------:R-:W-:Y:S01]  /*0350*/  LOP3.LUT R5, R5, 0xffffff80, RZ, 0xc0, !PT ;  /* 0xffffff8005057812 */ /* 0x000fe200078ec0ff */
[----:B------:R-:W-:Y:S01]  /*0360*/  NOP ;  /* 0x0000000000007918 */ /* 0x000fe20000000000 */
[----:B------:R-:W-:Y:S01]  /*0370*/  LOP3.LUT R11, R11, 0x3ffffffc, RZ, 0xc0, !PT ;  /* 0x3ffffffc0b0b7812 */ /* 0x000fe200078ec0ff */
[----:B------:R-:W-:Y:S01]  /*0380*/  NOP ;  /* 0x0000000000007918 */ /* 0x000fe20000000000 */
[----:B------:R-:W-:Y:S01]  /*0390*/  ISETP.NE.AND P2, PT, R3, RZ, PT ;  /* 0x000000ff0300720c */ /* 0x000fe20003f45270 */
[----:B------:R-:W-:-:S02]  /*03a0*/  IMAD.IADD R5, R0, 0x1, -R5 ;  /* 0x0000000100057824 */ /* 0x000fc400078e0a05 */
[----:B------:R-:W-:Y:S01]  /*03b0*/  IMAD.IADD R4, R4, 0x1, -R11 ;  /* 0x0000000104047824 */ /* 0x000fe200078e0a0b */
[----:B------:R-:W3:Y:S02]  /*03c0*/  LDC R15, c[0x0][0x148] ;  /* 0x00005200ff0f7b82 */ /* 0x000ee40000000800 */
[----:B------:R-:W-:Y:S02]  /*03d0*/  SHF.R.S32.HI R6, RZ, 0x1f, R5 ;  /* 0x0000001fff067819 */ /* 0x000fe40000011405 */
[----:B------:R-:W-:Y:S02]  /*03e0*/  LOP3.LUT P6, RZ, R5, 0x7, RZ, 0xc0, !PT ;  /* 0x0000000705ff7812 */ /* 0x000fe400078cc0ff */
[----:B0-----:R-:W-:Y:S02]  /*03f0*/  I2FP.F32.U32 R7, UR8 ;  /* 0x0000000800077c45 */ /* 0x001fe40008201000 */
[----:B------:R-:W-:Y:S02]  /*0400*/  LEA.HI R6, R6, R5, RZ, 0x3 ;  /* 0x0000000506067211 */ /* 0x000fe400078f18ff */
[----:B-----5:R-:W-:Y:S01]  /*0410*/  ISETP.NE.OR P0, PT, R2, RZ, !P0 ;  /* 0x000000ff0200720c */ /* 0x020fe20004705670 */
[----:B------:R-:W-:Y:S01]  /*0420*/  FMUL R10, R7, UR4 ;  /* 0x00000004070a7c20 */ /* 0x000fe20008400000 */
[--C-:B------:R-:W-:Y:S01]  /*0430*/  SHF.R.S32.HI R2, RZ, 0x3, R6.reuse ;  /* 0x00000003ff027819 */ /* 0x100fe20000011406 */
[----:B------:R-:W-:Y:S01]  /*0440*/  ULDC UR4, c[0x0][0x154] ;  /* 0x0000550000047ab9 */ /* 0x000fe20000000800 */
[----:B------:R-:W-:-:S03]  /*0450*/  SHF.R.S32.HI R7, RZ, 0x1f, R6 ;  /* 0x0000001fff077819 */ /* 0x000fc60000011406 */
[----:B------:R-:W0:Y:S01]  /*0460*/  F2I.U32.TRUNC.NTZ R10, R10 ;  /* 0x0000000a000a7305 */ /* 0x000e22000020f000 */
[----:B------:R-:W-:Y:S02]  /*0470*/  LEA.HI R7, R7, R2, RZ, 0x2 ;  /* 0x0000000207077211 */ /* 0x000fe400078f10ff */
[----:B-1----:R-:W-:Y:S02]  /*0480*/  I2FP.F32.U32 R6, R12 ;  /* 0x0000000c00067245 */ /* 0x002fe40000201000 */
[----:B------:R-:W-:Y:S01]  /*0490*/  LOP3.LUT R7, R7, 0xfffffffc, RZ, 0xc0, !PT ;  /* 0xfffffffc07077812 */ /* 0x000fe200078ec0ff */
[----:B------:R-:W-:Y:S01]  /*04a0*/  VOTEU.ALL UP0, P0 ;  /* 0x00000000003f7886 */ /* 0x000fe20000000000 */
[----:B------:R-:W-:Y:S01]  /*04b0*/  VOTEU.ALL UP1, P0 ;  /* 0x00000000003f7886 */ /* 0x000fe20000020000 */
[----:B------:R-:W-:Y:S01]  /*04c0*/  FMUL R6, R6, UR4 ;  /* 0x0000000406067c20 */ /* 0x000fe20008400000 */
[----:B------:R-:W-:Y:S01]  /*04d0*/  UMOV UR4, 0x20 ;  /* 0x0000002000047882 */ /* 0x000fe20000000000 */
[----:B------:R-:W-:Y:S01]  /*04e0*/  IMAD.IADD R7, R2, 0x1, -R7 ;  /* 0x0000000102077824 */ /* 0x000fe200078e0a07 */
[----:B------:R-:W1:Y:S01]  /*04f0*/  @!UP0 S2UR UR7, SR_CgaCtaId ;  /* 0x00000000000789c3 */ /* 0x000e620000008800 */
[----:B------:R-:W-:Y:S01]  /*0500*/  SHF.R.S32.HI R2, RZ, 0x1f, R9 ;  /* 0x0000001fff027819 */ /* 0x000fe20000011409 */
[----:B------:R-:W-:Y:S01]  /*0510*/  @!UP0 UMOV UR6, 0x400 ;  /* 0x0000040000068882 */ /* 0x000fe20000000000 */
[----:B------:R-:W-:Y:S01]  /*0520*/  IMAD R7, R4, 0x4, R7 ;  /* 0x0000000404077824 */ /* 0x000fe200078e0207 */
[----:B------:R-:W5:Y:S01]  /*0530*/  F2I.U32.TRUNC.NTZ R6, R6 ;  /* 0x0000000600067305 */ /* 0x000f62000020f000 */
[----:B0-----:R-:W-:Y:S01]  /*0540*/  IMAD.MOV R11, RZ, RZ, -R10 ;  /* 0x000000ffff0b7224 */ /* 0x001fe200078e0a0a */
[----:B------:R-:W-:Y:S01]  /*0550*/  LEA.HI R2, R2, R9, RZ, 0x2 ;  /* 0x0000000902027211 */ /* 0x000fe200078f10ff */
[----:B------:R-:W-:-:S04]  /*0560*/  @!UP0 UIADD3 UR4, -UR4, 0x100000, URZ ;  /* 0x0010000004048890 */ /* 0x000fc8000fffe13f */
[----:B------:R-:W-:Y:S02]  /*0570*/  @!UP0 USHF.L.U32 UR5, UR4, 0xb, URZ ;  /* 0x0000000b04058899 */ /* 0x000fe4000800063f */
[----:B------:R-:W-:Y:S01]  /*0580*/  @!UP0 USHF.L.U32 UR4, UR4, 0x1, URZ ;  /* 0x0000000104048899 */ /* 0x000fe2000800063f */
[----:B------:R-:W0:Y:S01]  /*0590*/  LDC R10, c[0x0][0x140] ;  /* 0x00005000ff0a7b82 */ /* 0x000e220000000800 */
[----:B------:R-:W-:Y:S01]  /*05a0*/  LEA.HI R4, R7, R7, RZ, 0x1 ;  /* 0x0000000707047211 */ /* 0x000fe200078f08ff */
[----:B--2---:R-:W-:Y:S01]  /*05b0*/  IMAD R11, R14, R11, UR8 ;  /* 0x000000080e0b7e24 */ /* 0x004fe2000f8e020b */
[----:B------:R-:W-:Y:S02]  /*05c0*/  LOP3.LUT R2, R2, 0xfffffffc, RZ, 0xc0, !PT ;  /* 0xfffffffc02027812 */ /* 0x000fe400078ec0ff */
[----:B------:R-:W-:-:S03]  /*05d0*/  LOP3.LUT R4, R4, 0xfffffffe, RZ, 0xc0, !PT ;  /* 0xfffffffe04047812 */ /* 0x000fc600078ec0ff */
[----:B------:R-:W-:Y:S02]  /*05e0*/  IMAD.IADD R9, R9, 0x1, -R2 ;  /* 0x0000000109097824 */ /* 0x000fe400078e0a02 */
[----:B------:R-:W-:Y:S02]  /*05f0*/  IMAD.IADD R4, R7, 0x1, -R4 ;  /* 0x0000000107047824 */ /* 0x000fe400078e0a04 */
[----:B-----5:R-:W-:Y:S01]  /*0600*/  IMAD.MOV R22, RZ, RZ, -R6 ;  /* 0x000000ffff167224 */ /* 0x020fe200078e0a06 */
[----:B------:R-:W-:Y:S01]  /*0610*/  ISETP.NE.AND P4, PT, R9, 0x3, PT ;  /* 0x000000030900780c */ /* 0x000fe20003f85270 */
[----:B------:R-:W-:Y:S01]  /*0620*/  IMAD.MOV.U32 R6, RZ, RZ, 0x1 ;  /* 0x00000001ff067424 */ /* 0x000fe200078e00ff */
[----:B------:R-:W-:Y:S01]  /*0630*/  ISETP.NE.AND P3, PT, R4, R11, PT ;  /* 0x0000000b0400720c */ /* 0x000fe20003f65270 */
[----:B------:R-:W-:Y:S01]  /*0640*/  IMAD.SHL.U32 R4, R7, 0x4, RZ ;  /* 0x0000000407047824 */ /* 0x000fe200078e00ff */
[----:B-1----:R-:W-:Y:S01]  /*0650*/  @!UP0 ULEA UR6, UR7, UR6, 0x18 ;  /* 0x0000000607068291 */ /* 0x002fe2000f8ec03f */
[----:B---3--:R-:W-:Y:S01]  /*0660*/  IMAD R17, R15, R22, R12 ;  /* 0x000000160f117224 */ /* 0x008fe200078e020c */
[----:B------:R-:W-:Y:S01]  /*0670*/  VOTEU.ALL UP0, P0 ;  /* 0x00000000003f7886 */ /* 0x000fe20000000000 */
[----:B------:R-:W-:-:S02]  /*0680*/  ISETP.EQ.OR P0, PT, R9, RZ, !P4 ;  /* 0x000000ff0900720c */ /* 0x000fc40006702670 */
[----:B------:R-:W-:Y:S02]  /*0690*/  LOP3.LUT R7, R7, 0xc, R4, 0x78, !PT ;  /* 0x0000000c07077812 */ /* 0x000fe400078e7804 */
[----:B0-----:R-:W-:Y:S01]  /*06a0*/  ISETP.EQ.U32.AND P1, PT, R10, 0x1, PT ;  /* 0x000000010a00780c */ /* 0x001fe20003f22070 */
[C---:B------:R-:W-:Y:S01]  /*06b0*/  VIADD R10, R3.reuse, 0xffffffff ;  /* 0xffffffff030a7836 */ /* 0x040fe20000000000 */
[----:B------:R-:W-:Y:S02]  /*06c0*/  ISETP.EQ.AND P0, PT, R3, RZ, P0 ;  /* 0x000000ff0300720c */ /* 0x000fe40000702270 */
[----:B------:R-:W-:Y:S01]  /*06d0*/  @P3 LEA.HI R2, R7, R7, RZ, 0x1 ;  /* 0x0000000707023211 */ /* 0x000fe200078f08ff */
[----:B------:R-:W0:Y:S02]  /*06e0*/  FENCE.VIEW.ASYNC.S ;  /* 0x00000000000073c6 */ /* 0x000e240000000000 */
[----:B0-----:R0:W1:Y:S01]  /*06f0*/  @!UP0 SYNCS.EXCH.64 URZ, [UR6+0x30], UR4 ;  /* 0x00003004063f85b2 */ /* 0x0010620008000100 */
[----:B------:R-:W-:-:S02]  /*0700*/  SEL R4, RZ, 0x1, !P0 ;  /* 0x00000001ff047807 */ /* 0x000fc40004000000 */
[----:B------:R-:W-:Y:S02]  /*0710*/  @P3 SHF.R.S32.HI R2, RZ, 0x1, R2 ;  /* 0x00000001ff023819 */ /* 0x000fe40000011402 */
[----:B------:R-:W-:Y:S02]  /*0720*/  ISETP.GE.U32.AND P5, PT, R10, 0x2, PT ;  /* 0x000000020a00780c */ /* 0x000fe40003fa6070 */
[----:B------:R-:W-:Y:S02]  /*0730*/  @P3 ISETP.NE.AND P4, PT, R2, R17, PT ;  /* 0x000000110200320c */ /* 0x000fe40003f85270 */
[----:B------:R-:W-:Y:S02]  /*0740*/  ISETP.LT.U32.AND P0, PT, R7, 0x2, !P6 ;  /* 0x000000020700780c */ /* 0x000fe40007701070 */
[----:B------:R-:W-:Y:S02]  /*0750*/  SEL R4, R4, 0x2, P5 ;  /* 0x0000000204047807 */ /* 0x000fe40002800000 */
[----:B------:R-:W-:-:S02]  /*0760*/  SEL R5, RZ, 0x1, !P0 ;  /* 0x00000001ff057807 */ /* 0x000fc40004000000 */
[----:B------:R-:W-:Y:S01]  /*0770*/  @P3 SEL R6, RZ, 0x1, P4 ;  /* 0x00000001ff063807 */ /* 0x000fe20002000000 */
[----:B------:R0:W2:Y:S01]  /*0780*/  @!UP1 SYNCS.EXCH.64 URZ, [UR6+0x38], UR4 ;  /* 0x00003804063f95b2 */ /* 0x0000a20008000100 */
[----:B------:R-:W-:Y:S01]  /*0790*/  NOP ;  /* 0x0000000000007918 */ /* 0x000fe20000000000 */
[----:B------:R-:W-:Y:S05]  /*07a0*/  @!P1 BRA `(.L_x_3) ;  /* 0x0000000000089947 */ /* 0x000fea0003800000 */
[----:B-12-4-:R-:W-:Y:S01]  /*07b0*/  UCGABAR_ARV ;  /* 0x00000000000079c7 */ /* 0x016fe20008000000 */
[----:B------:R-:W-:Y:S05]  /*07c0*/  BRA `(.L_x_4) ;  /* 0x0000000000047947 */ /* 0x000fea0003800000 */
.L_x_3:
[----:B-12-4-:R-:W-:Y:S01]  /*07d0*/  NOP ;  /* 0x0000000000007918 */ /* 0x016fe20000000000 */
.L_x_4:
[----:B------:R-:W1:Y:S01]  /*07e0*/  LDC R2, c[0x0][0x75c] ;  /* 0x0001d700ff027b82 */ /* 0x000e620000000800 */
[----:B------:R-:W-:Y:S01]  /*07f0*/  IMAD.MOV.U32 R3, RZ, RZ, RZ ;  /* 0x000000ffff037224 */ /* 0x000fe200078e00ff */
[----:B-1----:R-:W-:Y:S01]  /*0800*/  ISETP.NE.AND P3, PT, R2, 0x1, PT ;  /* 0x000000010200780c */ /* 0x002fe20003f65270 */
[----:B------:R-:W-:-:S12]  /*0810*/  IMAD.U32 R2, RZ, RZ, UR8 ;  /* 0x00000008ff027e24 */ /* 0x000fd8000f8e00ff */
[----:B------:R-:W1:Y:S01]  /*0820*/  @P3 LDC R19, c[0x0][0x10] ;  /* 0x00000400ff133b82 */ /* 0x000e620000000800 */
[----:B------:R-:W-:Y:S02]  /*0830*/  @P3 IMAD.MOV.U32 R13, RZ, RZ, RZ ;  /* 0x000000ffff0d3224 */ /* 0x000fe400078e00ff */
[----:B------:R-:W-:-:S05]  /*0840*/  @P3 IMAD.MOV.U32 R21, RZ, RZ, RZ ;  /* 0x000000ffff153224 */ /* 0x000fca00078e00ff */
[----:B------:R-:W2:Y:S01]  /*0850*/  @!P3 LDC R17, c[0x0][0xc] ;  /* 0x00000300ff11bb82 */ /* 0x000ea20000000800 */
[----:B-1----:R-:W-:-:S04]  /*0860*/  @P3 IMAD.WIDE.U32 R18, R19, UR8, R12 ;  /* 0x0000000813123c25 */ /* 0x002fc8000f8e000c */
[----:B--2---:R-:W-:-:S04]  /*0870*/  @!P3 IMAD.WIDE.U32 R16, R12, R17, R2 ;  /* 0x000000110c10b225 */ /* 0x004fc800078e0002 */
[----:B------:R-:W-:Y:S02]  /*0880*/  @P3 IMAD.MOV.U32 R2, RZ, RZ, R18 ;  /* 0x000000ffff023224 */ /* 0x000fe400078e0012 */
[----:B------:R-:W-:Y:S02]  /*0890*/  @P3 IMAD.IADD R3, R19, 0x1, R21 ;  /* 0x0000000113033824 */ /* 0x000fe400078e0215 */
[----:B------:R-:W-:Y:S02]  /*08a0*/  @!P3 IMAD.MOV.U32 R2, RZ, RZ, R16 ;  /* 0x000000ffff02b224 */ /* 0x000fe400078e0010 */
[----:B------:R-:W-:Y:S01]  /*08b0*/  @!P3 IMAD.MOV.U32 R3, RZ, RZ, R17 ;  /* 0x000000ffff03b224 */ /* 0x000fe200078e0011 */
[----:B------:R-:W-:Y:S06]  /*08c0*/  @!P1 BRA `(.L_x_5) ;  /* 0x00000000000c9947 */ /* 0x000fec0003800000 */
[----:B------:R-:W-:Y:S01]  /*08d0*/  UCGABAR_WAIT ;  /* 0x0000000000007dc7 */ /* 0x000fe20008000000 */
[----:B------:R-:W-:Y:S01]  /*08e0*/  CCTL.IVALL ;  /* 0x00000000ff00798f */ /* 0x000fe20002000000 */
[----:B------:R-:W-:Y:S05]  /*08f0*/  BRA `(.L_x_6) ;  /* 0x0000000000047947 */ /* 0x000fea0003800000 */
.L_x_5:
[----:B------:R-:W-:Y:S06]  /*0900*/  BAR.SYNC.DEFER_BLOCKING 0x0 ;  /* 0x0000000000007b1d */ /* 0x000fec0000010000 */
.L_x_6:
[----:B------:R-:W-:Y:S05]  /*0910*/  @!P2 BRA `(.L_x_7) ;  /* 0x000000ac00a0a947 */ /* 0x000fea0003800000 */
[----:B------:R-:W-:-:S13]  /*0920*/  ISETP.GT.U32.AND P0, PT, R10, 0x1, PT ;  /* 0x000000010a00780c */ /* 0x000fda0003f04070 */
[----:B0-----:R-:W-:Y:S05]  /*0930*/  @P0 EXIT ;  /* 0x000000000000094d */ /* 0x001fea0003800000 */
[----:B------:R-:W-:Y:S01]  /*0940*/  ULDC.64 UR4, c[0x0][0x750] ;  /* 0x0001d40000047ab9 */ /* 0x000fe20000000a00 */
[----:B------:R-:W-:Y:S01]  /*0950*/  PRMT R16, RZ, 0x7610, R16 ;  /* 0x00007610ff107816 */ /* 0x000fe20000000010 */
[----:B------:R-:W-:Y:S01]  /*0960*/  IMAD.MOV.U32 R14, RZ, RZ, -0x1 ;  /* 0xffffffffff0e7424 */ /* 0x000fe200078e00ff */
[----:B------:R-:W-:Y:S01]  /*0970*/  ISETP.GE.U32.AND P0, PT, R2, UR4, PT ;  /* 0x0000000402007c0c */ /* 0x000fe2000bf06070 */
[----:B------:R-:W-:Y:S02]  /*0980*/  IMAD.MOV.U32 R10, RZ, RZ, -0x1 ;  /* 0xffffffffff0a7424 */ /* 0x000fe400078e00ff */
[----:B------:R-:W-:Y:S01]  /*0990*/  IMAD.MOV.U32 R9, RZ, RZ, -0x1 ;  /* 0xffffffffff097424 */ /* 0x000fe200078e00ff */
[----:B------:R-:W-:-:S13]  /*09a0*/  ISETP.GE.U32.AND.EX P0, PT, R3, UR5, PT, P0 ;  /* 0x0000000503007c0c */ /* 0x000fda000bf06100 */
[----:B------:R-:W-:Y:S05]  /*09b0*/  @P0 BRA `(.L_x_8) ;  /* 0x0000000400280947 */ /* 0x000fea0003800000 */
[----:B------:R-:W0:Y:S01]  /*09c0*/  LDC.64 R24, c[0x0][0x728] ;  /* 0x0001ca00ff187b82 */ /* 0x000e220000000a00 */
[----:B------:R-:W-:Y:S02]  /*09d0*/  IMAD.MOV.U32 R16, RZ, RZ, R2 ;  /* 0x000000ffff107224 */ /* 0x000fe400078e0002 */
[----:B------:R-:W-:-:S05]  /*09e0*/  IMAD.MOV.U32 R17, RZ, RZ, R3 ;  /* 0x000000ffff117224 */ /* 0x000fca00078e0003 */
[----:B------:R-:W1:Y:S08]  /*09f0*/  LDC R10, c[0x0][0x730] ;  /* 0x0001cc00ff0a7b82 */ /* 0x000e700000000800 */
[----:B------:R-:W2:Y:S01]  /*0a00*/  LDC.64 R26, c[0x0][0x720] ;  /* 0x0001c800ff1a7b82 */ /* 0x000ea20000000a00 */
[----:B0-----:R-:W-:-:S04]  /*0a10*/  ISETP.NE.U32.AND P0, PT, R24, RZ, PT ;  /* 0x000000ff1800720c */ /* 0x001fc80003f05070 */
[----:B------:R-:W-:-:S13]  /*0a20*/  ISETP.NE.AND.EX P0, PT, R25, RZ, PT, P0 ;  /* 0x000000ff1900720c */ /* 0x000fda0003f05300 */
[----:B-12---:R-:W-:Y:S05]  /*0a30*/  @!P0 BRA `(.L_x_9) ;  /* 0x0000000000288947 */ /* 0x006fea0003800000 */
[----:B------:R-:W0:Y:S02]  /*0a40*/  LDC R9, c[0x0][0x734] ;  /* 0x0001cd00ff097b82 */ /* 0x000e240000000800 */
[----:B0-----:R-:W-:-:S05]  /*0a50*/  IADD3 R9, P0, R2, R9, RZ ;  /* 0x0000000902097210 */ /* 0x001fca0007f1e0ff */
[----:B------:R-:W-:-:S04]  /*0a60*/  IMAD.X R23, RZ, RZ, R3, P0 ;  /* 0x000000ffff177224 */ /* 0x000fc800000e0603 */
[----:B------:R-:W-:-:S04]  /*0a70*/  IMAD.WIDE.U32 R16, R23, R24, RZ ;  /* 0x0000001817107225 */ /* 0x000fc800078e00ff */
[----:B------:R-:W-:-:S04]  /*0a80*/  IMAD.WIDE.U32 R18, P0, R9, R25, R16 ;  /* 0x0000001909127225 */ /* 0x000fc80007800010 */
[----:B------:R-:W-:-:S04]  /*0a90*/  IMAD.WIDE.U32 R16, R9, R24, RZ ;  /* 0x0000001809107225 */ /* 0x000fc800078e00ff */
[----:B------:R-:W-:Y:S01]  /*0aa0*/  IMAD.X R21, RZ, RZ, RZ, P0 ;  /* 0x000000ffff157224 */ /* 0x000fe200000e06ff */
[----:B------:R-:W-:Y:S01]  /*0ab0*/  IADD3 RZ, P0, R17, R18, RZ ;  /* 0x0000001211ff7210 */ /* 0x000fe20007f1e0ff */
[----:B------:R-:W-:-:S04]  /*0ac0*/  IMAD.MOV.U32 R20, RZ, RZ, R19 ;  /* 0x000000ffff147224 */ /* 0x000fc800078e0013 */
[----:B------:R-:W-:-:S08]  /*0ad0*/  IMAD.WIDE.U32.X R16, R23, R25, R20, P0 ;  /* 0x0000001917107225 */ /* 0x000fd000000e0414 */
.L_x_9:
[----:B------:R-:W0:Y:S01]  /*0ae0*/  LDC.64 R28, c[0x0][0x740] ;  /* 0x0001d000ff1c7b82 */ /* 0x000e220000000a00 */
[--C-:B------:R-:W-:Y:S01]  /*0af0*/  SHF.R.U64 R30, R16, R10, R17.reuse ;  /* 0x0000000a101e7219 */ /* 0x100fe20000001211 */
[----:B------:R-:W-:Y:S01]  /*0b00*/  IMAD R32, R15, R22, R12 ;  /* 0x000000160f207224 */ /* 0x000fe200078e020c */
[----:B------:R-:W-:Y:S02]  /*0b10*/  SHF.R.U32.HI R9, RZ, R10, R17 ;  /* 0x0000000aff097219 */ /* 0x000fe40000011611 */
[----:B------:R-:W-:-:S03]  /*0b20*/  IADD3 R13, P0, RZ, -R30, RZ ;  /* 0x8000001eff0d7210 */ /* 0x000fc60007f1e0ff */
[----:B------:R-:W1:Y:S02]  /*0b30*/  LDC R14, c[0x0][0x718] ;  /* 0x0001c600ff0e7b82 */ /* 0x000e640000000800 */
[----:B------:R-:W-:Y:S02]  /*0b40*/  IMAD.X R9, RZ, RZ, ~R9, P0 ;  /* 0x000000ffff097224 */ /* 0x000fe400000e0e09 */
[----:B------:R-:W-:-:S04]  /*0b50*/  IMAD.WIDE.U32 R16, R13, R26, R2 ;  /* 0x0000001a0d107225 */ /* 0x000fc800078e0002 */
[----:B------:R-:W2:Y:S01]  /*0b60*/  LDC R20, c[0x0][0x708] ;  /* 0x0001c200ff147b82 */ /* 0x000ea20000000800 */
[----:B------:R-:W-:-:S04]  /*0b70*/  IMAD R10, R9, R26, RZ ;  /* 0x0000001a090a7224 */ /* 0x000fc800078e02ff */
[----:B------:R-:W-:-:S03]  /*0b80*/  IMAD R9, R13, R27, R10 ;  /* 0x0000001b0d097224 */ /* 0x000fc600078e020a */
[----:B------:R-:W3:Y:S01]  /*0b90*/  LDC R21, c[0x0][0x758] ;  /* 0x0001d600ff157b82 */ /* 0x000ee20000000800 */
[----:B------:R-:W-:Y:S01]  /*0ba0*/  IMAD.IADD R9, R17, 0x1, R9 ;  /* 0x0000000111097824 */ /* 0x000fe200078e0209 */
[----:B0-----:R-:W-:-:S04]  /*0bb0*/  ISETP.NE.U32.AND P0, PT, R28, RZ, PT ;  /* 0x000000ff1c00720c */ /* 0x001fc80003f05070 */
[----:B------:R-:W-:Y:S02]  /*0bc0*/  ISETP.NE.AND.EX P0, PT, R29, RZ, PT, P0 ;  /* 0x000000ff1d00720c */ /* 0x000fe40003f05300 */
[----:B------:R-:W0:Y:S01]  /*0bd0*/  LDC R24, c[0x0][0x700] ;  /* 0x0001c000ff187b82 */ /* 0x000e220000000800 */
[-CC-:B-1----:R-:W-:Y:S02]  /*0be0*/  SHF.R.U64 R18, R16, R14.reuse, R9.reuse ;  /* 0x0000000e10127219 */ /* 0x182fe40000001209 */
[----:B------:R-:W-:Y:S01]  /*0bf0*/  SHF.R.U32.HI R9, RZ, R14, R9 ;  /* 0x0000000eff097219 */ /* 0x000fe20000011609 */
[----:B------:R-:W-:-:S04]  /*0c00*/  IMAD.MOV.U32 R14, RZ, RZ, -0x1 ;  /* 0xffffffffff0e7424 */ /* 0x000fc800078e00ff */
[----:B------:R-:W1:Y:S01]  /*0c10*/  LDC R23, c[0x0][0x748] ;  /* 0x0001d200ff177b82 */ /* 0x000e620000000800 */
[-CC-:B--2---:R-:W-:Y:S02]  /*0c20*/  SHF.R.U64 R27, R18, R20.reuse, R9.reuse ;  /* 0x00000014121b7219 */ /* 0x184fe40000001209 */
[----:B------:R-:W-:Y:S01]  /*0c30*/  SHF.R.U32.HI R10, RZ, R20, R9 ;  /* 0x00000014ff0a7219 */ /* 0x000fe20000011609 */
[----:B------:R-:W-:-:S04]  /*0c40*/  IMAD.MOV.U32 R20, RZ, RZ, 0x1 ;  /* 0x00000001ff147424 */ /* 0x000fc800078e00ff */
[----:B------:R-:W2:Y:S01]  /*0c50*/  LDC R25, c[0x0][0x738] ;  /* 0x0001ce00ff197b82 */ /* 0x000ea20000000800 */
[-CC-:B---3--:R-:W-:Y:S02]  /*0c60*/  SHF.R.U64 R22, R27, R21.reuse, R10.reuse ;  /* 0x000000151b167219 */ /* 0x188fe4000000120a */
[-C--:B------:R-:W-:Y:S02]  /*0c70*/  SHF.L.U32 R9, R14, R21.reuse, RZ ;  /* 0x000000150e097219 */ /* 0x080fe400000006ff */
[----:B------:R-:W-:Y:S01]  /*0c80*/  SHF.R.U32.HI R13, RZ, R21, R10 ;  /* 0x00000015ff0d7219 */ /* 0x000fe2000001160a */
[----:B------:R-:W-:Y:S01]  /*0c90*/  IMAD.MOV.U32 R12, RZ, RZ, R22 ;  /* 0x000000ffff0c7224 */ /* 0x000fe200078e0016 */
[----:B------:R-:W-:Y:S01]  /*0ca0*/  LOP3.LUT R10, RZ, R9, RZ, 0x33, !PT ;  /* 0x00000009ff0a7212 */ /* 0x000fe200078e33ff */
[----:B------:R-:W3:Y:S01]  /*0cb0*/  LDC R26, c[0x0][0x710] ;  /* 0x0001c400ff1a7b82 */ /* 0x000ee20000000800 */
[----:B------:R-:W-:Y:S05]  /*0cc0*/  @!P0 BRA `(.L_x_10) ;  /* 0x0000000000288947 */ /* 0x000fea0003800000 */
[----:B------:R-:W4:Y:S02]  /*0cd0*/  LDC R9, c[0x0][0x74c] ;  /* 0x0001d300ff097b82 */ /* 0x000f240000000800 */
[----:B----4-:R-:W-:-:S05]  /*0ce0*/  IADD3 R9, P0, R22, R9, RZ ;  /* 0x0000000916097210 */ /* 0x010fca0007f1e0ff */
        /* <DEDUP_REMOVED lines=8> */
.L_x_10:
[----:B-1----:R-:W-:Y:S01]  /*0d70*/  SHF.R.U64 R12, R12, R23, R13 ;  /* 0x000000170c0c7219 */ /* 0x002fe2000000120d */
[----:B0-----:R-:W-:Y:S01]  /*0d80*/  VIADD R13, R24, 0xffffffff ;  /* 0xffffffff180d7836 */ /* 0x001fe20000000000 */
[----:B------:R-:W-:Y:S01]  /*0d90*/  SHF.L.U32 R9, R20, R21, RZ ;  /* 0x0000001514097219 */ /* 0x000fe200000006ff */
[----:B------:R-:W-:Y:S01]  /*0da0*/  IMAD.MOV.U32 R16, RZ, RZ, 0x1 ;  /* 0x00000001ff107424 */ /* 0x000fe200078e00ff */
[----:B------:R-:W-:Y:S01]  /*0db0*/  LOP3.LUT R10, R27, R10, RZ, 0xc0, !PT ;  /* 0x0000000a1b0a7212 */ /* 0x000fe200078ec0ff */
[----:B------:R-:W-:Y:S01]  /*0dc0*/  IMAD.MOV R14, RZ, RZ, -R12 ;  /* 0x000000ffff0e7224 */ /* 0x000fe200078e0a0c */
[----:B------:R-:W-:Y:S02]  /*0dd0*/  SEL R11, R11, R32, !P3 ;  /* 0x000000200b0b7207 */ /* 0x000fe40005800000 */
[----:B------:R-:W-:Y:S01]  /*0de0*/  LOP3.LUT R13, R18, R13, RZ, 0xc0, !PT ;  /* 0x0000000d120d7212 */ /* 0x000fe200078ec0ff */
[----:B------:R-:W-:Y:S02]  /*0df0*/  IMAD R10, R9, R12, R10 ;  /* 0x0000000c090a7224 */ /* 0x000fe400078e020a */
[----:B--2---:R-:W-:-:S02]  /*0e00*/  IMAD R9, R14, R25, R22 ;  /* 0x000000190e097224 */ /* 0x004fc400078e0216 */
[----:B---3--:R-:W-:Y:S02]  /*0e10*/  IMAD R11, R10, R26, R11 ;  /* 0x0000001a0a0b7224 */ /* 0x008fe400078e020b */
[----:B------:R-:W-:Y:S02]  /*0e20*/  IMAD R14, R9, R24, R13 ;  /* 0x00000018090e7224 */ /* 0x000fe400078e020d */
[----:B------:R-:W-:-:S03]  /*0e30*/  IMAD.MOV.U32 R9, RZ, RZ, R30 ;  /* 0x000000ffff097224 */ /* 0x000fc600078e001e */
[----:B------:R-:W-:Y:S02]  /*0e40*/  SEL R10, R14, R11, !P3 ;  /* 0x0000000b0e0a7207 */ /* 0x000fe40005800000 */
[----:B------:R-:W-:-:S07]  /*0e50*/  SEL R14, R11, R14, !P3 ;  /* 0x0000000e0b0e7207 */ /* 0x000fce0005800000 */
.L_x_8:
[----:B------:R-:W-:-:S08]  /*0e60*/  NOP ;  /* 0x0000000000007918 */ /* 0x000fd00000000000 */
[----:B------:R-:W0:Y:S02]  /*0e70*/  USETMAXREG.TRY_ALLOC.CTAPOOL UP0, 0xe8 ;  /* 0x000000e8000079c8 */ /* 0x000e240008000600 */
[----:B0-----:R-:W-:-:S13]  /*0e80*/  PLOP3.LUT P0, PT, PT, PT, UP0, 0x80, 0x0 ;  /* 0x000000000000781c */ /* 0x001fda0003f0f008 */
[----:B------:R-:W-:Y:S05]  /*0e90*/  @!P0 BRA `(.L_x_8) ;  /* 0xfffffffc00f08947 */ /* 0x000fea000383ffff */
[----:B------:R-:W-:Y:S01]  /*0ea0*/  ULDC.64 UR4, c[0x0][0x698] ;  /* 0x0001a60000047ab9 */ /* 0x000fe20000000a00 */
[----:B------:R-:W-:Y:S01]  /*0eb0*/  ULDC.64 UR14, c[0x0][0x208] ;  /* 0x00008200000e7ab9 */ /* 0x000fe20000000a00 */
[----:B------:R-:W-:-:S04]  /*0ec0*/  ISETP.NE.U32.AND P0, PT, RZ, UR4, PT ;  /* 0x00000004ff007c0c */ /* 0x000fc8000bf05070 */
[----:B------:R-:W-:-:S13]  /*0ed0*/  ISETP.NE.AND.EX P0, PT, RZ, UR5, PT, P0 ;  /* 0x00000005ff007c0c */ /* 0x000fda000bf05300 */
[----:B------:R-:W-:Y:S05]  /*0ee0*/  @!P0 BRA `(.L_x_11) ;  /* 0x00000000001c8947 */ /* 0x000fea0003800000 */
[----:B------:R-:W0:Y:S02]  /*0ef0*/  LDC.64 R12, c[0x0][0x698] ;  /* 0x0001a600ff0c7b82 */ /* 0x000e240000000a00 */
[----:B0-----:R-:W2:Y:S02]  /*0f00*/  LDG.E.64 R12, desc[UR14][R12.64] ;  /* 0x0000000e0c0c7981 */ /* 0x001ea4000c1e1b00 */
[----:B--2---:R-:W-:-:S04]  /*0f10*/  ISETP.NE.U32.AND P0, PT, R12, RZ, PT ;  /* 0x000000ff0c00720c */ /* 0x004fc80003f05070 */
[----:B------:R-:W-:-:S13]  /*0f20*/  ISETP.NE.AND.EX P0, PT, R13, RZ, PT, P0 ;  /* 0x000000ff0d00720c */ /* 0x000fda0003f05300 */
[----:B------:R-:W-:Y:S05]  /*0f30*/  @!P0 BRA `(.L_x_11) ;  /* 0x0000000000088947 */ /* 0x000fea0003800000 */
[----:B------:R0:W5:Y:S01]  /*0f40*/  LD.E R11, desc[UR14][R12.64] ;  /* 0x0000000e0c0b7980 */ /* 0x000162000c101900 */
[----:B------:R-:W-:Y:S05]  /*0f50*/  BRA `(.L_x_12) ;  /* 0x0000000000207947 */ /* 0x000fea0003800000 */
.L_x_11:
[----:B------:R-:W-:Y:S02]  /*0f60*/  ULDC.64 UR4, c[0x0][0x688] ;  /* 0x0001a20000047ab9 */ /* 0x000fe40000000a00 */
[----:B------:R-:W-:-:S04]  /*0f70*/  ISETP.NE.U32.AND P0, PT, RZ, UR4, PT ;  /* 0x00000004ff007c0c */ /* 0x000fc8000bf05070 */
[----:B------:R-:W-:-:S13]  /*0f80*/  ISETP.NE.AND.EX P0, PT, RZ, UR5, PT, P0 ;  /* 0x00000005ff007c0c */ /* 0x000fda000bf05300 */
[----:B------:R-:W-:Y:S05]  /*0f90*/  @!P0 BRA `(.L_x_13) ;  /* 0x00000000000c8947 */ /* 0x000fea0003800000 */
[----:B------:R-:W0:Y:S02]  /*0fa0*/  LDC.64 R12, c[0x0][0x688] ;  /* 0x0001a200ff0c7b82 */ /* 0x000e240000000a00 */
[----:B0-----:R1:W5:Y:S01]  /*0fb0*/  LDG.E R11, desc[UR14][R12.64] ;  /* 0x0000000e0c0b7981 */ /* 0x001362000c1e1900 */
[----:B------:R-:W-:Y:S05]  /*0fc0*/  BRA `(.L_x_12) ;  /* 0x0000000000047947 */ /* 0x000fea0003800000 */
.L_x_13:
[----:B------:R-:W2:Y:S02]  /*0fd0*/  LDC R11, c[0x0][0x680] ;  /* 0x0001a000ff0b7b82 */ /* 0x000ea40000000800 */
.L_x_12:
[----:B------:R-:W-:Y:S02]  /*0fe0*/  ULDC.64 UR4, c[0x0][0x6a0] ;  /* 0x0001a80000047ab9 */ /* 0x000fe40000000a00 */
[----:B------:R-:W-:-:S04]  /*0ff0*/  ISETP.NE.U32.AND P0, PT, RZ, UR4, PT ;  /* 0x00000004ff007c0c */ /* 0x000fc8000bf05070 */
[----:B------:R-:W-:-:S13]  /*1000*/  ISETP.NE.AND.EX P0, PT, RZ, UR5, PT, P0 ;  /* 0x00000005ff007c0c */ /* 0x000fda000bf05300 */
[----:B------:R-:W-:Y:S05]  /*1010*/  @!P0 BRA `(.L_x_14) ;  /* 0x00000000001c8947 */ /* 0x000fea0003800000 */
[----:B01----:R-:W0:Y:S02]  /*1020*/  LDC.64 R12, c[0x0][0x6a0] ;  /* 0x0001a800ff0c7b82 */ /* 0x003e240000000a00 */
[----:B0-----:R-:W3:Y:S02]  /*1030*/  LDG.E.64 R12, desc[UR14][R12.64] ;  /* 0x0000000e0c0c7981 */ /* 0x001ee4000c1e1b00 */
[----:B---3--:R-:W-:-:S04]  /*1040*/  ISETP.NE.U32.AND P0, PT, R12, RZ, PT ;  /* 0x000000ff0c00720c */ /* 0x008fc80003f05070 */
[----:B------:R-:W-:-:S13]  /*1050*/  ISETP.NE.AND.EX P0, PT, R13, RZ, PT, P0 ;  /* 0x000000ff0d00720c */ /* 0x000fda0003f05300 */
[----:B------:R-:W-:Y:S05]  /*1060*/  @!P0 BRA `(.L_x_14) ;  /* 0x0000000000088947 */ /* 0x000fea0003800000 */
[----:B------:R0:W5:Y:S01]  /*1070*/  LD.E R12, desc[UR14][R12.64] ;  /* 0x0000000e0c0c7980 */ /* 0x000162000c101900 */
[----:B------:R-:W-:Y:S05]  /*1080*/  BRA `(.L_x_15) ;  /* 0x0000000000207947 */ /* 0x000fea0003800000 */
.L_x_14:
[----:B------:R-:W-:Y:S02]  /*1090*/  ULDC.64 UR4, c[0x0][0x690] ;  /* 0x0001a40000047ab9 */ /* 0x000fe40000000a00 */
[----:B------:R-:W-:-:S04]  /*10a0*/  ISETP.NE.U32.AND P0, PT, RZ, UR4, PT ;  /* 0x00000004ff007c0c */ /* 0x000fc8000bf05070 */
[----:B------:R-:W-:-:S13]  /*10b0*/  ISETP.NE.AND.EX P0, PT, RZ, UR5, PT, P0 ;  /* 0x00000005ff007c0c */ /* 0x000fda000bf05300 */
[----:B------:R-:W-:Y:S05]  /*10c0*/  @!P0 BRA `(.L_x_16) ;  /* 0x00000000000c8947 */ /* 0x000fea0003800000 */
[----:B01----:R-:W0:Y:S02]  /*10d0*/  LDC.64 R12, c[0x0][0x690] ;  /* 0x0001a400ff0c7b82 */ /* 0x003e240000000a00 */
[----:B0-----:R1:W5:Y:S01]  /*10e0*/  LDG.E R12, desc[UR14][R12.64] ;  /* 0x0000000e0c0c7981 */ /* 0x001362000c1e1900 */
[----:B------:R-:W-:Y:S05]  /*10f0*/  BRA `(.L_x_15) ;  /* 0x0000000000047947 */ /* 0x000fea0003800000 */
.L_x_16:
[----:B01----:R-:W3:Y:S02]  /*1100*/  LDC R12, c[0x0][0x684] ;  /* 0x0001a100ff0c7b82 */ /* 0x003ee40000000800 */
.L_x_15:
[----:B------:R-:W-:-:S13]  /*1110*/  LOP3.LUT P0, RZ, R16, 0xff, RZ, 0xc0, !PT ;  /* 0x000000ff10ff7812 */ /* 0x000fda000780c0ff */
[----:B------:R-:W-:Y:S05]  /*1120*/  @!P0 EXIT ;  /* 0x000000000000894d */ /* 0x000fea0003800000 */
[----:B------:R-:W-:Y:S01]  /*1130*/  ULDC UR4, c[0x0][0x28c] ;  /* 0x0000a30000047ab9 */ /* 0x000fe20000000800 */
[----:B------:R-:W-:Y:S01]  /*1140*/  LOP3.LUT R160, R4, 0x1, RZ, 0xfc, !PT ;  /* 0x0000000104a07812 */ /* 0x000fe200078efcff */
[----:B------:R-:W-:-:S04]  /*1150*/  UIADD3 UR4, UR4, 0x7f, URZ ;  /* 0x0000007f04047890 */ /* 0x000fc8000fffe03f */
[----:B------:R-:W-:-:S04]  /*1160*/  USHF.R.S32.HI UR5, URZ, 0x1f, UR4 ;  /* 0x0000001f3f057899 */ /* 0x000fc80008011404 */
[----:B------:R-:W-:-:S03]  /*1170*/  ULEA.HI UR5, UR5, UR4, URZ, 0x7 ;  /* 0x0000000405057291 */ /* 0x000fc6000f8f383f */
[----:B------:R-:W-:Y:S01]  /*1180*/  UMOV UR4, URZ ;  /* 0x0000003f00047c82 */ /* 0x000fe20008000000 */
[----:B------:R-:W-:-:S03]  /*1190*/  USHF.R.S32.HI UR6, URZ, 0x7, UR5 ;  /* 0x000000073f067899 */ /* 0x000fc60008011405 */
[----:B------:R-:W-:-:S09]  /*11a0*/  UMOV UR5, URZ ;  /* 0x0000003f00057c82 */ /* 0x000fd20008000000 */
.L_x_281:
[----:B01----:R-:W-:Y:S02]  /*11b0*/  LOP3.LUT R13, R0, 0x80, RZ, 0xc0, !PT ;  /* 0x00000080000d7812 */ /* 0x003fe400078ec0ff */
[----:B------:R-:W-:Y:S02]  /*11c0*/  CS2R R150, SRZ ;  /* 0x0000000000967805 */ /* 0x000fe4000001ff00 */
[----:B------:R-:W-:Y:S02]  /*11d0*/  CS2R R24, SRZ ;  /* 0x0000000000187805 */ /* 0x000fe4000001ff00 */
[----:B------:R-:W-:Y:S02]  /*11e0*/  CS2R R26, SRZ ;  /* 0x00000000001a7805 */ /* 0x000fe4000001ff00 */
[----:B------:R-:W-:Y:S02]  /*11f0*/  SHF.R.U32.HI R15, RZ, 0x7, R13 ;  /* 0x00000007ff0f7819 */ /* 0x000fe4000001160d */
[----:B---3--:R-:W-:-:S02]  /*1200*/  CS2R R28, SRZ ;  /* 0x00000000001c7805 */ /* 0x008fc4000001ff00 */
[----:B------:R-:W-:Y:S02]  /*1210*/  VIMNMX R13, RZ, UR6, PT ;  /* 0x00000006ff0d7c48 */ /* 0x000fe4000bfe0100 */
[----:B------:R-:W-:Y:S02]  /*1220*/  CS2R R30, SRZ ;  /* 0x00000000001e7805 */ /* 0x000fe4000001ff00 */
[----:B------:R-:W-:Y:S02]  /*1230*/  CS2R R32, SRZ ;  /* 0x0000000000207805 */ /* 0x000fe4000001ff00 */
[----:B------:R-:W-:Y:S01]  /*1240*/  CS2R R34, SRZ ;  /* 0x0000000000227805 */ /* 0x000fe2000001ff00 */
[----:B------:R-:W0:Y:S01]  /*1250*/  SHFL.IDX PT, R15, R15, RZ, 0x1f ;  /* 0x00001fff0f0f7589 */ /* 0x000e2200000e0000 */
[----:B------:R-:W-:Y:S02]  /*1260*/  IADD3 R13, -R13, UR6, RZ ;  /* 0x000000060d0d7c10 */ /* 0x000fe4000fffe1ff */
[----:B------:R-:W-:-:S02]  /*1270*/  CS2R R36, SRZ ;  /* 0x0000000000247805 */ /* 0x000fc4000001ff00 */
[----:B------:R-:W-:Y:S02]  /*1280*/  CS2R R38, SRZ ;  /* 0x0000000000267805 */ /* 0x000fe4000001ff00 */
[----:B------:R-:W-:Y:S02]  /*1290*/  CS2R R40, SRZ ;  /* 0x0000000000287805 */ /* 0x000fe4000001ff00 */
[----:B------:R-:W-:Y:S02]  /*12a0*/  ISETP.GE.AND P0, PT, R13, 0x1, PT ;  /* 0x000000010d00780c */ /* 0x000fe40003f06270 */
[----:B------:R-:W-:Y:S02]  /*12b0*/  CS2R R42, SRZ ;  /* 0x00000000002a7805 */ /* 0x000fe4000001ff00 */
[----:B------:R-:W-:Y:S02]  /*12c0*/  CS2R R44, SRZ ;  /* 0x00000000002c7805 */ /* 0x000fe4000001ff00 */
[----:B------:R-:W-:-:S02]  /*12d0*/  CS2R R46, SRZ ;  /* 0x00000000002e7805 */ /* 0x000fc4000001ff00 */
[----:B------:R-:W-:Y:S02]  /*12e0*/  CS2R R48, SRZ ;  /* 0x0000000000307805 */ /* 0x000fe4000001ff00 */
[----:B------:R-:W-:Y:S02]  /*12f0*/  CS2R R50, SRZ ;  /* 0x0000000000327805 */ /* 0x000fe4000001ff00 */
[----:B------:R-:W-:Y:S02]  /*1300*/  CS2R R52, SRZ ;  /* 0x0000000000347805 */ /* 0x000fe4000001ff00 */
        /* <DEDUP_REMOVED lines=12> */
[----:B0-----:R-:W-:Y:S02]  /*13d0*/  R2UR UR7, R15 ;  /* 0x000000000f0772ca */ /* 0x001fe400000e0000 */
        /* <DEDUP_REMOVED lines=33> */
[----:B--2---:R-:W-:Y:S02]  /*15f0*/  CS2R R144, SRZ ;  /* 0x0000000000907805 */ /* 0x004fe4000001ff00 */
[----:B------:R-:W-:Y:S02]  /*1600*/  CS2R R146, SRZ ;  /* 0x0000000000927805 */ /* 0x000fe4000001ff00 */
[----:B------:R-:W-:Y:S01]  /*1610*/  CS2R R148, SRZ ;  /* 0x0000000000947805 */ /* 0x000fe2000001ff00 */
[----:B----45:R-:W-:Y:S06]  /*1620*/  @!P0 BRA `(.L_x_17) ;  /* 0x0000000400708947 */ /* 0x030fec0003800000 */
[----:B------:R-:W0:Y:S01]  /*1630*/  S2UR UR10, SR_CgaCtaId ;  /* 0x00000000000a79c3 */ /* 0x000e220000008800 */
[----:B------:R-:W-:Y:S01]  /*1640*/  ULEA.HI UR8, UR7, UR7, URZ, 0x1 ;  /* 0x0000000707087291 */ /* 0x000fe2000f8f083f */
[----:B------:R-:W-:Y:S01]  /*1650*/  IMAD.U32 R20, RZ, RZ, UR4 ;  /* 0x00000004ff147e24 */ /* 0x000fe2000f8e00ff */
[----:B------:R-:W-:Y:S01]  /*1660*/  UMOV UR9, 0x400 ;  /* 0x0000040000097882 */ /* 0x000fe20000000000 */
[----:B------:R-:W-:Y:S01]  /*1670*/  IMAD.U32 R15, RZ, RZ, UR5 ;  /* 0x00000005ff0f7e24 */ /* 0x000fe2000f8e00ff */
[----:B------:R-:W-:Y:S02]  /*1680*/  ULOP3.LUT UR8, UR8, 0x7fffe, URZ, 0xc0, !UPT ;  /* 0x0007fffe08087892 */ /* 0x000fe4000f8ec03f */
[----:B------:R-:W-:Y:S02]  /*1690*/  UPLOP3.LUT UP0, UPT, UPT, UPT, UPT, 0x40, 0x0 ;  /* 0x000000000000789c */ /* 0x000fe40003f0e870 */
[----:B------:R-:W-:Y:S01]  /*16a0*/  UIADD3 UR8, UR7, -UR8, URZ ;  /* 0x8000000807087290 */ /* 0x000fe2000fffe03f */
[----:B------:R-:W-:Y:S01]  /*16b0*/  UMOV UR12, UR5 ;  /* 0x00000005000c7c82 */ /* 0x000fe20008000000 */
[----:B0-----:R-:W-:-:S04]  /*16c0*/  ULEA UR9, UR10, UR9, 0x18 ;  /* 0x000000090a097291 */ /* 0x001fc8000f8ec03f */
[----:B------:R-:W-:-:S04]  /*16d0*/  ULEA UR8, UR8, UR9, 0xd ;  /* 0x0000000908087291 */ /* 0x000fc8000f8e683f */
[----:B------:R-:W-:-:S04]  /*16e0*/  UIADD3 UR8, UR8, 0x100, URZ ;  /* 0x0000010008087890 */ /* 0x000fc8000fffe03f */
[----:B------:R-:W-:-:S04]  /*16f0*/  USHF.R.U32.HI UR8, URZ, 0x4, UR8 ;  /* 0x000000043f087899 */ /* 0x000fc80008011608 */
[----:B------:R-:W-:-:S12]  /*1700*/  ULOP3.LUT UR7, UR8, 0x3fff, URZ, 0xc0, !UPT ;  /* 0x00003fff08077892 */ /* 0x000fd8000f8ec03f */
.L_x_24:
[----:B------:R-:W-:-:S13]  /*1710*/  ISETP.NE.AND P1, PT, R160, 0x3, PT ;  /* 0x00000003a000780c */ /* 0x000fda0003f25270 */
[----:B01----:R-:W-:Y:S05]  /*1720*/  @!P1 BRA `(.L_x_18) ;  /* 0x0000000000049947 */ /* 0x003fea0003800000 */
[----:B------:R-:W-:Y:S01]  /*1730*/  BPT.TRAP 0x1 ;  /* 0x000000040000795c */ /* 0x000fe20000300000 */
.L_x_18:
[----:B------:R-:W0:Y:S01]  /*1740*/  S2UR UR9, SR_CgaCtaId ;  /* 0x00000000000979c3 */ /* 0x000e220000008800 */
[----:B------:R-:W-:Y:S01]  /*1750*/  UMOV UR8, 0x400 ;  /* 0x0000040000087882 */ /* 0x000fe20000000000 */
[----:B------:R-:W-:Y:S01]  /*1760*/  SHF.L.U32 R18, R20, 0x1f, RZ ;  /* 0x0000001f14127819 */ /* 0x000fe200000006ff */
[----:B0-----:R-:W-:-:S04]  /*1770*/  ULEA UR17, UR9, UR8, 0x18 ;  /* 0x0000000809117291 */ /* 0x001fc8000f8ec03f */
[----:B------:R-:W-:-:S09]  /*1780*/  ULEA UR8, UR12, UR17, 0x3 ;  /* 0x000000110c087291 */ /* 0x000fd2000f8e183f */
[----:B------:R0:W1:Y:S01]  /*1790*/  SYNCS.PHASECHK.TRANS64.TRYWAIT P0, [UR8], R18 ;  /* 0x00000012ff0075a7 */ /* 0x0000620008000148 */
[----:B------:R-:W-:Y:S05]  /*17a0*/  @!P1 BRA `(.L_x_19) ;  /* 0x0000000000049947 */ /* 0x000fea0003800000 */
[----:B------:R-:W-:Y:S01]  /*17b0*/  BPT.TRAP 0x1 ;  /* 0x000000040000795c */ /* 0x000fe20000300000 */
.L_x_19:
[C---:B------:R-:W-:Y:S02]  /*17c0*/  IMAD.SHL.U32 R16, R0.reuse, 0x40, RZ ;  /* 0x0000004000107824 */ /* 0x040fe400078e00ff */
[C---:B------:R-:W-:Y:S02]  /*17d0*/  IMAD.SHL.U32 R17, R0.reuse, 0x400, RZ ;  /* 0x0000040000117824 */ /* 0x040fe400078e00ff */
[----:B------:R-:W-:Y:S01]  /*17e0*/  IMAD.SHL.U32 R19, R0, 0x20, RZ ;  /* 0x0000002000137824 */ /* 0x000fe200078e00ff */
[----:B------:R-:W-:-:S04]  /*17f0*/  LOP3.LUT R16, R16, 0x3800, RZ, 0xc0, !PT ;  /* 0x0000380010107812 */ /* 0x000fc800078ec0ff */
[----:B------:R-:W-:Y:S01]  /*1800*/  LOP3.LUT R16, R16, 0x400, R17, 0xf8, !PT ;  /* 0x0000040010107812 */ /* 0x000fe200078ef811 */
[----:B------:R-:W-:-:S03]  /*1810*/  IMAD.U32 R17, RZ, RZ, UR12 ;  /* 0x0000000cff117e24 */ /* 0x000fc6000f8e00ff */
[----:B------:R-:W-:-:S04]  /*1820*/  LOP3.LUT R16, R16, 0x380, R19, 0xf8, !PT ;  /* 0x0000038010107812 */ /* 0x000fc800078ef813 */
[----:B------:R-:W-:-:S05]  /*1830*/  SHF.R.U32.HI R16, RZ, 0x3, R16 ;  /* 0x00000003ff107819 */ /* 0x000fca0000011610 */
[----:B------:R-:W-:Y:S01]  /*1840*/  IMAD R16, R17, 0x800, R16 ;  /* 0x0000080011107824 */ /* 0x000fe200078e0210 */
[----:B-1----:R-:W-:Y:S06]  /*1850*/  @P0 BRA `(.L_x_20) ;  /* 0x0000000000080947 */ /* 0x002fec0003800000 */
[----:B------:R-:W1:Y:S02]  /*1860*/  SYNCS.PHASECHK.TRANS64.TRYWAIT P0, [UR8], R18 ;  /* 0x00000012ff0075a7 */ /* 0x000e640008000148 */
[----:B-1----:R-:W-:Y:S05]  /*1870*/  @!P0 BRA `(.L_x_21) ;  /* 0x000000b4003c8947 */ /* 0x002fea0003800000 */
.L_x_20:
[----:B------:R-:W4:Y:S01]  /*1880*/  LDS.128 R152, [R16+UR17+0x28100] ;  /* 0x0281001110987984 */ /* 0x000f220008000c00 */
[----:B------:R-:W-:Y:S02]  /*1890*/  UIADD3 UR8, UR17, 0x8100, URZ ;  /* 0x0000810011087890 */ /* 0x000fe4000fffe03f */
[----:B------:R-:W-:Y:S02]  /*18a0*/  ULOP3.LUT UR13, UR7, 0x10000, URZ, 0xfc, !UPT ;  /* 0x00010000070d7892 */ /* 0x000fe4000f8efc3f */
[----:B------:R-:W-:Y:S02]  /*18b0*/  USHF.R.U32.HI UR8, URZ, 0x4, UR8 ;  /* 0x000000043f087899 */ /* 0x000fe40008011608 */
[----:B------:R-:W-:Y:S02]  /*18c0*/  ULEA UR13, UR12, UR13, 0xa ;  /* 0x0000000d0c0d7291 */ /* 0x000fe4000f8e503f */
[----:B------:R-:W-:Y:S01]  /*18d0*/  ULOP3.LUT UR8, UR8, 0x3fff, URZ, 0xc0, !UPT ;  /* 0x00003fff08087892 */ /* 0x000fe2000f8ec03f */
[----:B------:R-:W-:Y:S01]  /*18e0*/  UMOV UR9, 0x40000040 ;  /* 0x4000004000097882 */ /* 0x000fe20000000000 */
[----:B------:R-:W-:-:S02]  /*18f0*/  UMOV UR11, 0x40000040 ;  /* 0x40000040000b7882 */ /* 0x000fc40000000000 */
[----:B------:R-:W-:-:S04]  /*1900*/  ULOP3.LUT UR8, UR8, 0x10000, URZ, 0xfc, !UPT ;  /* 0x0001000008087892 */ /* 0x000fc8000f8efc3f */
[----:B------:R-:W-:-:S03]  /*1910*/  ULEA UR16, UR12, UR8, 0xc ;  /* 0x000000080c107291 */ /* 0x000fc6000f8e603f */
[----:B------:R-:W-:-:S04]  /*1920*/  UMOV UR8, UR13 ;  /* 0x0000000d00087c82 */ /* 0x000fc80008000000 */
[----:B------:R-:W-:Y:S01]  /*1930*/  UMOV UR10, UR16 ;  /* 0x00000010000a7c82 */ /* 0x000fe20008000000 */
[----:B----4-:R-:W-:-:S06]  /*1940*/  WARPGROUP.ARRIVE ;  /* 0x00000000000079c5 */ /* 0x010fcc0000000000 */
[----:B------:R-:W-:Y:S01]  /*1950*/  HGMMA.SP.64x256x32.F32.BF16 R24, gdesc[UR8], R24, UP0, R152, 0x0 ;  /* 0x0be09800081879f0 */ /* 0x000fe2000bf01a18 */
[----:B------:R-:W-:Y:S02]  /*1960*/  UIADD3 UR8, UR13, 0x2, URZ ;  /* 0x000000020d087890 */ /* 0x000fe4000fffe03f */
[----:B------:R-:W-:Y:S01]  /*1970*/  UIADD3 UR10, UR16, 0x4, URZ ;  /* 0x00000004100a7890 */ /* 0x000fe2000fffe03f */
[----:B------:R-:W-:Y:S01]  /*1980*/  UMOV UR9, 0x40000040 ;  /* 0x4000004000097882 */ /* 0x000fe20000000000 */
[----:B------:R-:W-:-:S15]  /*1990*/  UMOV UR11, 0x40000040 ;  /* 0x40000040000b7882 */ /* 0x000fde0000000000 */
[----:B------:R-:W-:-:S12]  /*19a0*/  NOP ;  /* 0x0000000000007918 */ /* 0x000fd80000000000 */
[----:B------:R-:W-:Y:S01]  /*19b0*/  HGMMA.SP.64x256x32.F32.BF16 R24, gdesc[UR8], R24, R153, 0x0 ;  /* 0x0be09900081879f0 */ /* 0x000fe20008701a18 */
        /* <DEDUP_REMOVED lines=11> */
[----:B------:R-:W-:Y:S03]  /*1a70*/  HGMMA.SP.64x256x32.F32.BF16 R24, gdesc[UR8], R24, R155, 0x0, gsb0 ;  /* 0x0be09b00081879f0 */ /* 0x000fe60008001a18 */
[----:B------:R-:W-:Y:S02]  /*1a80*/  WARPGROUP.DEPBAR.LE gsb0, 0x0 ;  /* 0x00008000000079c5 */ /* 0x000fe40000010000 */
[----:B------:R-:W-:Y:S05]  /*1a90*/  @!P1 BRA `(.L_x_22) ;  /* 0x0000000000049947 */ /* 0x000fea0003800000 */
[----:B------:R-:W-:Y:S01]  /*1aa0*/  BPT.TRAP 0x1 ;  /* 0x000000040000795c */ /* 0x000fe20000300000 */
.L_x_22:
[----:B------:R-:W-:-:S13]  /*1ab0*/  LOP3.LUT P0, RZ, R6, R5, RZ, 0xc0, !PT ;  /* 0x0000000506ff7212 */ /* 0x000fda000780c0ff */
[----:B------:R-:W-:-:S05]  /*1ac0*/  @P0 LEA R16, R15, UR17, 0x3 ;  /* 0x000000110f100c11 */ /* 0x000fca000f8e18ff */
[----:B------:R-:W-:-:S05]  /*1ad0*/  @P0 VIADD R16, R16, 0x10 ;  /* 0x0000001010100836 */ /* 0x000fca0000000000 */
[----:B------:R-:W-:-:S04]  /*1ae0*/  @P0 PRMT R16, R7, 0x654, R16 ;  /* 0x0000065407100816 */ /* 0x000fc80000000010 */
[----:B------:R4:W-:Y:S01]  /*1af0*/  @P0 SYNCS.ARRIVE.TRANS64.RED.A1T0 RZ, [R16+URZ], RZ ;  /* 0x000000ff10ff09a7 */ /* 0x0009e2000810043f */
[----:B------:R-:W-:-:S13]  /*1b00*/  ISETP.GT.U32.AND P0, PT, R4, 0x1, PT ;  /* 0x000000010400780c */ /* 0x000fda0003f04070 */
[----:B----4-:R-:W-:Y:S05]  /*1b10*/  @P0 BRA `(.L_x_23) ;  /* 0x0000000000040947 */ /* 0x010fea0003800000 */
[----:B------:R-:W-:Y:S01]  /*1b20*/  BPT.TRAP 0x1 ;  /* 0x000000040000795c */ /* 0x000fe20000300000 */
.L_x_23:
[----:B------:R-:W-:Y:S01]  /*1b30*/  UIADD3 UR12, UR12, 0x1, URZ ;  /* 0x000000010c0c7890 */ /* 0x000fe2000fffe03f */
[----:B------:R-:W-:Y:S01]  /*1b40*/  ISETP.GT.AND P1, PT, R13, 0x1, PT ;  /* 0x000000010d00780c */ /* 0x000fe20003f24270 */
[----:B------:R-:W-:Y:S02]  /*1b50*/  VIADD R15, R15, 0x1 ;  /* 0x000000010f0f7836 */ /* 0x000fe40000000000 */
[----:B------:R-:W-:Y:S01]  /*1b60*/  UISETP.NE.AND UP0, UPT, UR12, 0x2, UPT ;  /* 0x000000020c00788c */ /* 0x000fe2000bf05270 */
[----:B------:R-:W-:Y:S02]  /*1b70*/  VIADD R13, R13, 0xffffffff ;  /* 0xffffffff0d0d7836 */ /* 0x000fe40000000000 */
[C---:B------:R-:W-:Y:S01]  /*1b80*/  ISETP.NE.AND P0, PT, R15.reuse, 0x2, PT ;  /* 0x000000020f00780c */ /* 0x040fe20003f05270 */
[----:B------:R-:W-:Y:S02]  /*1b90*/  USEL UR8, URZ, 0x1, UP0 ;  /* 0x000000013f087887 */ /* 0x000fe40008000000 */
[----:B------:R-:W-:Y:S01]  /*1ba0*/  USEL UR12, UR12, URZ, UP0 ;  /* 0x0000003f0c0c7287 */ /* 0x000fe20008000000 */
[----:B------:R-:W-:Y:S01]  /*1bb0*/  SEL R15, R15, RZ, P0 ;  /* 0x000000ff0f0f7207 */ /* 0x000fe20000000000 */
[----:B------:R-:W-:-:S02]  /*1bc0*/  UPLOP3.LUT UP0, UPT, UPT, UPT, UPT, 0x80, 0x0 ;  /* 0x000000000000789c */ /* 0x000fc40003f0f070 */
[----:B------:R-:W-:Y:S01]  /*1bd0*/  LOP3.LUT R20, R20, UR8, RZ, 0x3c, !PT ;  /* 0x0000000814147c12 */ /* 0x000fe2000f8e3cff */
[----:B------:R-:W-:Y:S08]  /*1be0*/  @P1 BRA `(.L_x_24) ;  /* 0xfffffff800c81947 */ /* 0x000ff0000383ffff */
.L_x_17:
[----:B------:R-:W4:Y:S01]  /*1bf0*/  LDC R20, c[0x0][0x288] ;  /* 0x0000a200ff147b82 */ /* 0x000f220000000800 */
[----:B------:R-:W-:Y:S01]  /*1c00*/  LOP3.LUT R13, R0, 0x60, RZ, 0xc0, !PT ;  /* 0x00000060000d7812 */ /* 0x000fe200078ec0ff */
[----:B------:R-:W-:Y:S01]  /*1c10*/  UIADD3 UR5, UR6, UR5, URZ ;  /* 0x0000000506057290 */ /* 0x000fe2000fffe03f */
[----:B------:R-:W-:Y:S01]  /*1c20*/  SHF.R.U32.HI R15, RZ, 0x2, R0 ;  /* 0x00000002ff0f7819 */ /* 0x000fe20000011600 */
[----:B------:R-:W-:Y:S01]  /*1c30*/  IMAD.SHL.U32 R21, R10, 0x100, RZ ;  /* 0x000001000a157824 */ /* 0x000fe200078e00ff */
[----:B------:R-:W-:Y:S01]  /*1c40*/  SHF.R.U32.HI R13, RZ, 0x5, R13 ;  /* 0x00000005ff0d7819 */ /* 0x000fe2000001160d */
[----:B------:R-:W-:Y:S01]  /*1c50*/  USHF.R.U32.HI UR7, URZ, 0x1, UR5 ;  /* 0x000000013f077899 */ /* 0x000fe20008011605 */
[----:B------:R-:W-:Y:S01]  /*1c60*/  LOP3.LUT R16, R15, 0x7, RZ, 0xc0, !PT ;  /* 0x000000070f107812 */ /* 0x000fe200078ec0ff */
[----:B------:R-:W-:Y:S01]  /*1c70*/  ULDC UR10, c[0x0][0x284] ;  /* 0x0000a100000a7ab9 */ /* 0x000fe20000000800 */
[----:B------:R-:W-:Y:S01]  /*1c80*/  SHF.R.S32.HI R22, RZ, 0x1f, R9 ;  /* 0x0000001fff167819 */ /* 0x000fe20000011409 */
[C---:B-1----:R-:W-:Y:S01]  /*1c90*/  IMAD.SHL.U32 R17, R13.reuse, 0x10, RZ ;  /* 0x000000100d117824 */ /* 0x042fe200078e00ff */
[----:B------:R-:W-:Y:S01]  /*1ca0*/  ULOP3.LUT UR7, UR7, 0x1, URZ, 0xc0, !UPT ;  /* 0x0000000107077892 */ /* 0x000fe2000f8ec03f */
[----:B0-----:R-:W-:Y:S01]  /*1cb0*/  IMAD R18, R13, -0x10, -R16 ;  /* 0xfffffff00d127824 */ /* 0x001fe200078e0a10 */
[----:B------:R-:W-:Y:S01]  /*1cc0*/  SHF.R.U32.HI R13, RZ, 0x1, R0 ;  /* 0x00000001ff0d7819 */ /* 0x000fe20000011600 */
[----:B------:R-:W-:Y:S01]  /*1cd0*/  ULDC.64 UR8, c[0x0][0x6d0] ;  /* 0x0001b40000087ab9 */ /* 0x000fe20000000a00 */
[----:B------:R-:W-:Y:S01]  /*1ce0*/  LOP3.LUT R16, R17, 0xfffffff0, R16, 0xe2, !PT ;  /* 0xfffffff011107812 */ /* 0x000fe200078ee210 */
[----:B------:R-:W-:Y:S01]  /*1cf0*/  IMAD.SHL.U32 R17, R14, 0x80, RZ ;  /* 0x000000800e117824 */ /* 0x000fe200078e00ff */
[----:B------:R-:W-:Y:S01]  /*1d00*/  UISETP.GT.U32.AND UP0, UPT, UR5, 0x1, UPT ;  /* 0x000000010500788c */ /* 0x000fe2000bf04070 */
[----:B------:R-:W-:Y:S01]  /*1d10*/  LOP3.LUT R15, R8, 0x1, RZ, 0xc0, !PT ;  /* 0x00000001080f7812 */ /* 0x000fe200078ec0ff */
[----:B------:R-:W-:Y:S01]  /*1d20*/  UISETP.NE.U32.AND UP1, UPT, UR7, 0x1, UPT ;  /* 0x000000010700788c */ /* 0x000fe2000bf25070 */
[----:B------:R-:W-:Y:S01]  /*1d30*/  LOP3.LUT R16, R16, 0x40, R13, 0xf8, !PT ;  /* 0x0000004010107812 */ /* 0x000fe200078ef80d */
[----:B------:R-:W-:Y:S01]  /*1d40*/  IMAD R14, R22, UR8, RZ ;  /* 0x00000008160e7c24 */ /* 0x000fe2000f8e02ff */
[----:B------:R-:W-:Y:S01]  /*1d50*/  UISETP.LT.U32.AND UP0, UPT, UR6, 0x2, UP0 ;  /* 0x000000020600788c */ /* 0x000fe20008701070 */
[----:B------:R-:W-:Y:S01]  /*1d60*/  IMAD R18, R15, -0x40, R18 ;  /* 0xffffffc00f127824 */ /* 0x000fe200078e0212 */
[----:B----4-:R-:W-:Y:S01]  /*1d70*/  ISETP.GE.AND P0, PT, R21, R20, PT ;  /* 0x000000141500720c */ /* 0x010fe20003f06270 */
[----:B------:R-:W-:Y:S01]  /*1d80*/  UISETP.GT.U32.AND UP1, UPT, UR6, 0x1, !UP1 ;  /* 0x000000010600788c */ /* 0x000fe2000cf24070 */
[----:B------:R-:W-:Y:S01]  /*1d90*/  LOP3.LUT R154, R16, R17, RZ, 0xfc, !PT ;  /* 0x00000011109a7212 */ /* 0x000fe200078efcff */
[----:B------:R-:W-:Y:S01]  /*1da0*/  IMAD R19, R9, UR9, R14 ;  /* 0x0000000909137c24 */ /* 0x000fe2000f8e020e */
[----:B------:R-:W-:Y:S01]  /*1db0*/  ISETP.GE.OR P0, PT, R17, UR10, P0 ;  /* 0x0000000a11007c0c */ /* 0x000fe20008706670 */
[----:B------:R-:W-:Y:S01]  /*1dc0*/  USEL UR7, URZ, 0x1, !UP1 ;  /* 0x000000013f077887 */ /* 0x000fe2000c800000 */
[----:B------:R-:W-:Y:S01]  /*1dd0*/  SHF.R.S32.HI R155, RZ, 0x1f, R154 ;  /* 0x0000001fff9b7819 */ /* 0x000fe2000001149a */
[----:B------:R-:W-:Y:S01]  /*1de0*/  ULOP3.LUT UR5, UR5, 0x1, URZ, 0xc0, !UPT ;  /* 0x0000000105057892 */ /* 0x000fe2000f8ec03f */
[----:B------:R-:W-:Y:S01]  /*1df0*/  LOP3.LUT R13, R0, 0x3, RZ, 0xc0, !PT ;  /* 0x00000003000d7812 */ /* 0x000fe200078ec0ff */
[----:B------:R-:W-:-:S02]  /*1e00*/  WARPGROUP.DEPBAR.LE gsb0, 0x0 ;  /* 0x00008000000079c5 */ /* 0x000fc40000010000 */
[----:B------:R-:W-:Y:S01]  /*1e10*/  IMAD.WIDE.U32 R14, R9, UR8, R154 ;  /* 0x00000008090e7c25 */ /* 0x000fe2000f8e009a */
[----:B------:R-:W-:-:S03]  /*1e20*/  USEL UR8, URZ, 0x1, !UP0 ;  /* 0x000000013f087887 */ /* 0x000fc6000c000000 */
[----:B------:R-:W-:Y:S01]  /*1e30*/  IMAD R16, R13, -0x2, R20 ;  /* 0xfffffffe0d107824 */ /* 0x000fe200078e0214 */
[----:B------:R-:W-:Y:S01]  /*1e40*/  ULOP3.LUT UR4, UR7, UR4, UR8, 0x96, !UPT ;  /* 0x0000000407047292 */ /* 0x000fe2000f8e9608 */
[----:B------:R-:W-:Y:S01]  /*1e50*/  IADD3 R13, -R17, UR10, R18 ;  /* 0x0000000a110d7c10 */ /* 0x000fe2000fffe112 */
[----:B------:R-:W-:Y:S02]  /*1e60*/  IMAD.MOV.U32 R18, RZ, RZ, R14 ;  /* 0x000000ffff127224 */ /* 0x000fe400078e000e */
[----:B------:R-:W-:Y:S02]  /*1e70*/  IMAD.IADD R19, R15, 0x1, R19 ;  /* 0x000000010f137824 */ /* 0x000fe400078e0213 */
[----:B------:R-:W-:Y:S01]  /*1e80*/  IMAD.IADD R14, R16, 0x1, -R21 ;  /* 0x00000001100e7824 */ /* 0x000fe200078e0a15 */
[----:B------:R-:W-:Y:S06]  /*1e90*/  @P0 BRA `(.L_x_25) ;  /* 0x0000009000980947 */ /* 0x000fec0003800000 */
[----:B------:R-:W0:Y:S01]  /*1ea0*/  LDC.64 R16, c[0x0][0x6c8] ;  /* 0x0001b200ff107b82 */ /* 0x000e220000000a00 */
[----:B---3-5:R-:W-:Y:S01]  /*1eb0*/  FSETP.NEU.AND P1, PT, R12, RZ, PT ;  /* 0x000000ff0c00720b */ /* 0x028fe20003f2d000 */
[----:B------:R-:W-:Y:S01]  /*1ec0*/  IMAD.WIDE R20, R10, 0x100, RZ ;  /* 0x000001000a147825 */ /* 0x000fe200078e02ff */
[----:B------:R-:W-:Y:S01]  /*1ed0*/  ISETP.GT.AND P0, PT, R14, RZ, PT ;  /* 0x000000ff0e00720c */ /* 0x000fe20003f04270 */
[----:B------:R-:W-:Y:S02]  /*1ee0*/  BSSY B0, `(.L_x_25) ;  /* 0x0000921000007945 */ /* 0x000fe40003800000 */
[----:B------:R-:W-:Y:S01]  /*1ef0*/  IMAD.SHL.U32 R15, R0, 0x2, RZ ;  /* 0x00000002000f7824 */ /* 0x000fe200078e00ff */
[----:B------:R-:W-:-:S04]  /*1f00*/  ISETP.GT.AND P5, PT, R13, RZ, P0 ;  /* 0x000000ff0d00720c */ /* 0x000fc800007a4270 */
[----:B------:R-:W-:Y:S01]  /*1f10*/  LOP3.LUT R163, R20, 0x6, R15, 0xf8, !PT ;  /* 0x0000000614a37812 */ /* 0x000fe200078ef80f */
[----:B0-----:R-:W-:-:S04]  /*1f20*/  IMAD R10, R21, R16, RZ ;  /* 0x00000010150a7224 */ /* 0x001fc800078e02ff */
[----:B------:R-:W-:-:S04]  /*1f30*/  IMAD.WIDE.U32 R156, R163, R16, R18 ;  /* 0x00000010a39c7225 */ /* 0x000fc800078e0012 */
[----:B------:R-:W-:-:S04]  /*1f40*/  IMAD R15, R163, R17, R10 ;  /* 0x00000011a30f7224 */ /* 0x000fc800078e020a */
[----:B------:R-:W-:Y:S01]  /*1f50*/  IMAD.IADD R165, R157, 0x1, R15 ;  /* 0x000000019da57824 */ /* 0x000fe200078e020f */
[----:B------:R-:W-:Y:S06]  /*1f60*/  @!P1 BRA `(.L_x_26) ;  /* 0x00000064005c9947 */ /* 0x000fec0003800000 */
[----:B------:R-:W-:Y:S01]  /*1f70*/  ULDC.64 UR8, c[0x0][0x6b8] ;  /* 0x0001ae0000087ab9 */ /* 0x000fe20000000a00 */
[----:B------:R-:W-:Y:S01]  /*1f80*/  ULDC.64 UR12, c[0x0][0x6b0] ;  /* 0x0001ac00000c7ab9 */ /* 0x000fe20000000a00 */
[----:B------:R-:W-:Y:S01]  /*1f90*/  IMAD R10, R22, UR8, RZ ;  /* 0x00000008160a7c24 */ /* 0x000fe2000f8e02ff */
[----:B------:R-:W-:Y:S01]  /*1fa0*/  ULDC.64 UR16, c[0x0][0x6a8] ;  /* 0x0001aa0000107ab9 */ /* 0x000fe20000000a00 */
[C---:B------:R-:W-:Y:S01]  /*1fb0*/  IMAD.WIDE.U32 R22, R9.reuse, UR8, R154 ;  /* 0x0000000809167c25 */ /* 0x040fe2000f8e009a */
[----:B------:R-:W0:Y:S01]  /*1fc0*/  LDC.64 R152, c[0x0][0x6b0] ;  /* 0x0001ac00ff987b82 */ /* 0x000e220000000a00 */
[----:B------:R-:W-:Y:S02]  /*1fd0*/  ULDC.64 UR10, c[0x0][0x6c0] ;  /* 0x0001b000000a7ab9 */ /* 0x000fe40000000a00 */
[----:B------:R-:W-:Y:S02]  /*1fe0*/  IMAD R161, R9, UR9, R10 ;  /* 0x0000000909a17c24 */ /* 0x000fe4000f8e020a */
[----:B------:R-:W-:-:S02]  /*1ff0*/  IMAD R20, R21, UR12, RZ ;  /* 0x0000000c15147c24 */ /* 0x000fc4000f8e02ff */
[----:B------:R-:W-:Y:S02]  /*2000*/  IMAD.IADD R23, R23, 0x1, R161 ;  /* 0x0000000117177824 */ /* 0x000fe400078e02a1 */
[C---:B------:R-:W-:Y:S02]  /*2010*/  IMAD R159, R163.reuse, UR13, R20 ;  /* 0x0000000da39f7c24 */ /* 0x040fe4000f8e0214 */
[----:B------:R-:W-:-:S04]  /*2020*/  IMAD.WIDE.U32 R18, R163, UR12, R22 ;  /* 0x0000000ca3127c25 */ /* 0x000fc8000f8e0016 */
[----:B------:R-:W-:Y:S01]  /*2030*/  IMAD.IADD R15, R19, 0x1, R159 ;  /* 0x00000001130f7824 */ /* 0x000fe200078e029f */
[----:B------:R-:W-:-:S04]  /*2040*/  LEA R20, P1, R18, UR16, 0x2 ;  /* 0x0000001012147c11 */ /* 0x000fc8000f8210ff */
[----:B------:R-:W-:-:S05]  /*2050*/  LEA.HI.X R21, R18, UR17, R15, 0x2, P1 ;  /* 0x0000001112157c11 */ /* 0x000fca00088f140f */
[----:B------:R-:W3:Y:S01]  /*2060*/  @P5 LDG.E.LTC128B R15, desc[UR14][R20.64] ;  /* 0x0000000e140f5981 */ /* 0x000ee2000c1e1920 */
[C---:B------:R-:W-:Y:S01]  /*2070*/  LEA R18, P1, R156.reuse, UR10, 0x2 ;  /* 0x0000000a9c127c11 */ /* 0x040fe2000f8210ff */
[----:B0-----:R-:W-:Y:S01]  /*2080*/  IMAD.WIDE.U32 R152, R163, UR12, R152 ;  /* 0x0000000ca3987c25 */ /* 0x001fe2000f8e0098 */
[----:B------:R-:W-:Y:S01]  /*2090*/  BSSY B1, `(.L_x_27) ;  /* 0x0000014000017945 */ /* 0x000fe20003800000 */
[----:B------:R-:W-:Y:S02]  /*20a0*/  ISETP.GT.AND P0, PT, R13, 0x8, P0 ;  /* 0x000000080d00780c */ /* 0x000fe40000704270 */
[----:B------:R-:W-:Y:S02]  /*20b0*/  LEA.HI.X R19, R156, UR11, R165, 0x2, P1 ;  /* 0x0000000b9c137c11 */ /* 0x000fe400088f14a5 */
[----:B------:R-:W-:Y:S02]  /*20c0*/  ISETP.GT.AND P1, PT, R14, 0x1, PT ;  /* 0x000000010e00780c */ /* 0x000fe40003f24270 */
[----:B------:R-:W-:-:S02]  /*20d0*/  IADD3 R10, P2, R22, R152, RZ ;  /* 0x00000098160a7210 */ /* 0x000fc40007f5e0ff */
[----:B------:R-:W-:Y:S02]  /*20e0*/  IADD3 R158, P4, R154, R152, RZ ;  /* 0x000000989a9e7210 */ /* 0x000fe40007f9e0ff */
[----:B------:R-:W-:Y:S01]  /*20f0*/  LEA R152, P6, R16, R18, 0x2 ;  /* 0x0000001210987211 */ /* 0x000fe200078c10ff */
[----:B---3--:R-:W-:-:S04]  /*2100*/  FMUL R157, R15, R12 ;  /* 0x0000000c0f9d7220 */ /* 0x008fc80000400000 */
[----:B--2---:R-:W-:Y:S01]  /*2110*/  FFMA R165, R24, R11, R157 ;  /* 0x0000000b18a57223 */ /* 0x004fe2000000009d */
[----:B------:R-:W-:-:S04]  /*2120*/  IMAD.WIDE.U32 R156, R163, UR12, R154 ;  /* 0x0000000ca39c7c25 */ /* 0x000fc8000f8e009a */
[----:B------:R0:W-:Y:S01]  /*2130*/  @P5 STG.E desc[UR14][R18.64], R165 ;  /* 0x000000a512005986 */ /* 0x0001e2000c10190e */
[----:B------:R-:W-:Y:S01]  /*2140*/  ISETP.GT.AND P5, PT, R13, RZ, P1 ;  /* 0x000000ff0d00720c */ /* 0x000fe20000fa4270 */
[C---:B------:R-:W-:Y:S02]  /*2150*/  IMAD.IADD R163, R159.reuse, 0x1, R153 ;  /* 0x000000019fa37824 */ /* 0x040fe400078e0299 */
[----:B------:R-:W-:Y:S02]  /*2160*/  IMAD.IADD R157, R159, 0x1, R157 ;  /* 0x000000019f9d7824 */ /* 0x000fe400078e029d */
[----:B------:R-:W-:Y:S01]  /*2170*/  IMAD.X R23, R163, 0x1, R23, P2 ;  /* 0x00000001a3177824 */ /* 0x000fe200010e0617 */
[----:B------:R-:W-:Y:S01]  /*2180*/  LEA R22, P2, R10, UR16, 0x2 ;  /* 0x000000100a167c11 */ /* 0x000fe2000f8410ff */
[----:B------:R-:W-:-:S03]  /*2190*/  IMAD.WIDE.U32 R156, R9, UR8, R156 ;  /* 0x00000008099c7c25 */ /* 0x000fc6000f8e009c */
[----:B------:R-:W-:-:S03]  /*21a0*/  LEA.HI.X R23, R10, UR17, R23, 0x2, P2 ;  /* 0x000000110a177c11 */ /* 0x000fc600090f1417 */
[----:B0-----:R-:W-:Y:S06]  /*21b0*/  @!P5 BRA `(.L_x_28) ;  /* 0x000000000004d947 */ /* 0x001fec0003800000 */
[----:B------:R0:W5:Y:S02]  /*21c0*/  LDG.E.LTC128B R15, desc[UR14][R22.64] ;  /* 0x0000000e160f7981 */ /* 0x000164000c1e1920 */
.L_x_28:
[----:B------:R-:W-:Y:S05]  /*21d0*/  BSYNC B1 ;  /* 0x0000000000017941 */ /* 0x000fea0003800000 */
.L_x_27:
[----:B-----5:R-:W-:Y:S01]  /*21e0*/  FMUL R10, R15, R12 ;  /* 0x0000000c0f0a7220 */ /* 0x020fe20000400000 */
[----:B------:R-:W-:Y:S01]  /*21f0*/  LEA.HI.X R153, R16, R19, R17, 0x2, P6 ;  /* 0x0000001310997211 */ /* 0x000fe200030f1411 */
[----:B------:R-:W-:Y:S01]  /*2200*/  IMAD.IADD R157, R161, 0x1, R157 ;  /* 0x00000001a19d7824 */ /* 0x000fe200078e029d */
[C---:B------:R-:W-:Y:S01]  /*2210*/  LEA R24, P2, R156.reuse, UR16, 0x2 ;  /* 0x000000109c187c11 */ /* 0x040fe2000f8410ff */
[----:B------:R-:W-:Y:S01]  /*2220*/  FFMA R165, R25, R11, R10 ;  /* 0x0000000b19a57223 */ /* 0x000fe2000000000a */
[----:B------:R-:W-:Y:S01]  /*2230*/  BSSY B1, `(.L_x_29) ;  /* 0x0000006000017945 */ /* 0x000fe20003800000 */
[----:B------:R-:W-:Y:S01]  /*2240*/  IMAD.X R159, R155, 0x1, R163, P4 ;  /* 0x000000019b9f7824 */ /* 0x000fe200020e06a3 */
[----:B------:R-:W-:Y:S02]  /*2250*/  LEA.HI.X R25, R156, UR17, R157, 0x2, P2 ;  /* 0x000000119c197c11 */ /* 0x000fe400090f149d */
[----:B------:R1:W-:Y:S01]  /*2260*/  @P5 STG.E desc[UR14][R152.64], R165 ;  /* 0x000000a598005986 */ /* 0x0003e2000c10190e */
[----:B------:R-:W-:Y:S06]  /*2270*/  @!P0 BRA `(.L_x_30) ;  /* 0x0000000000048947 */ /* 0x000fec0003800000 */
[----:B------:R2:W5:Y:S02]  /*2280*/  LDG.E.LTC128B R15, desc[UR14][R24.64+0x20] ;  /* 0x0000200e180f7981 */ /* 0x000564000c1e1920 */
.L_x_30:
[----:B------:R-:W-:Y:S05]  /*2290*/  BSYNC B1 ;  /* 0x0000000000017941 */ /* 0x000fea0003800000 */
.L_x_29:
[----:B-----5:R-:W-:Y:S01]  /*22a0*/  FMUL R155, R15, R12 ;  /* 0x0000000c0f9b7220 */ /* 0x020fe20000400000 */
[----:B------:R-:W-:Y:S01]  /*22b0*/  ISETP.GT.AND P1, PT, R13, 0x8, P1 ;  /* 0x000000080d00780c */ /* 0x000fe20000f24270 */
[----:B--2---:R-:W-:Y:S01]  /*22c0*/  IMAD.WIDE.U32 R24, R9, UR8, R158 ;  /* 0x0000000809187c25 */ /* 0x004fe2000f8e009e */
[----:B------:R-:W-:-:S03]  /*22d0*/  ISETP.GT.AND P2, PT, R14, 0x8, PT ;  /* 0x000000080e00780c */ /* 0x000fc60003f44270 */
[----:B------:R-:W-:Y:S01]  /*22e0*/  FFMA R157, R26, R11, R155 ;  /* 0x0000000b1a9d7223 */ /* 0x000fe2000000009b */
[----:B------:R-:W-:Y:S01]  /*22f0*/  USHF.L.U64.HI UR10, UR12, 0x5, UR13 ;  /* 0x000000050c0a7899 */ /* 0x000fe2000801020d */
[----:B------:R-:W-:Y:S01]  /*2300*/  IMAD.IADD R9, R161, 0x1, R25 ;  /* 0x00000001a1097824 */ /* 0x000fe200078e0219 */
[C---:B------:R-:W-:Y:S01]  /*2310*/  LEA R154, P5, R24.reuse, UR16, 0x2 ;  /* 0x00000010189a7c11 */ /* 0x040fe2000f8a10ff */
[----:B------:R-:W-:Y:S01]  /*2320*/  USHF.L.U32 UR9, UR12, 0x5, URZ ;  /* 0x000000050c097899 */ /* 0x000fe2000800063f */
[----:B------:R2:W-:Y:S01]  /*2330*/  @P0 STG.E desc[UR14][R18.64+0x20], R157 ;  /* 0x0000209d12000986 */ /* 0x0005e2000c10190e */
[----:B------:R-:W-:Y:S01]  /*2340*/  BSSY B1, `(.L_x_31) ;  /* 0x0000005000017945 */ /* 0x000fe20003800000 */
[----:B------:R-:W-:Y:S02]  /*2350*/  ISETP.GT.AND P4, PT, R13, RZ, P2 ;  /* 0x000000ff0d00720c */ /* 0x000fe40001784270 */
[----:B------:R-:W-:Y:S01]  /*2360*/  LEA.HI.X R155, R24, UR17, R9, 0x2, P5 ;  /* 0x00000011189b7c11 */ /* 0x000fe2000a8f1409 */
[----:B------:R-:W-:Y:S10]  /*2370*/  @!P1 BRA `(.L_x_32) ;  /* 0x0000000000049947 */ /* 0x000ff40003800000 */
[----:B------:R3:W5:Y:S02]  /*2380*/  LDG.E.LTC128B R15, desc[UR14][R154.64+0x20] ;  /* 0x0000200e9a0f7981 */ /* 0x000764000c1e1920 */
.L_x_32:
[----:B------:R-:W-:Y:S05]  /*2390*/  BSYNC B1 ;  /* 0x0000000000017941 */ /* 0x000fea0003800000 */
.L_x_31:
[----:B-----5:R-:W-:Y:S01]  /*23a0*/  FMUL R10, R15, R12 ;  /* 0x0000000c0f0a7220 */ /* 0x020fe20000400000 */
[----:B------:R-:W-:Y:S01]  /*23b0*/  IADD3 R24, P0, R20, UR9, RZ ;  /* 0x0000000914187c10 */ /* 0x000fe2000ff1e0ff */
[----:B------:R-:W-:Y:S02]  /*23c0*/  IMAD.MOV.U32 R159, RZ, RZ, R15 ;  /* 0x000000ffff9f7224 */ /* 0x000fe400078e000f */
[----:B------:R-:W-:Y:S01]  /*23d0*/  FFMA R161, R27, R11, R10 ;  /* 0x0000000b1ba17223 */ /* 0x000fe2000000000a */
[----:B------:R-:W-:Y:S01]  /*23e0*/  @P1 IMAD.MOV.U32 R26, RZ, RZ, R152 ;  /* 0x000000ffff1a1224 */ /* 0x000fe200078e0098 */
[----:B------:R-:W-:Y:S01]  /*23f0*/  IADD3.X R25, R21, UR10, RZ, P0, !PT ;  /* 0x0000000a15197c10 */ /* 0x000fe200087fe4ff */
[----:B------:R-:W-:-:S05]  /*2400*/  @P1 IMAD.MOV.U32 R27, RZ, RZ, R153 ;  /* 0x000000ffff1b1224 */ /* 0x000fca00078e0099 */
[----:B------:R4:W-:Y:S04]  /*2410*/  @P1 STG.E desc[UR14][R26.64+0x20], R161 ;  /* 0x000020a11a001986 */ /* 0x0009e8000c10190e */
[----:B------:R-:W4:Y:S01]  /*2420*/  @P4 LDG.E.LTC128B R159, desc[UR14][R24.64] ;  /* 0x0000000e189f4981 */ /* 0x000f22000c1e1920 */
[C---:B------:R-:W-:Y:S01]  /*2430*/  IMAD.SHL.U32 R9, R16.reuse, 0x20, RZ ;  /* 0x0000002010097824 */ /* 0x040fe200078e00ff */
[----:B------:R-:W-:Y:S01]  /*2440*/  SHF.L.U64.HI R10, R16, 0x5, R17 ;  /* 0x00000005100a7819 */ /* 0x000fe20000010211 */
[----:B------:R-:W-:Y:S01]  /*2450*/  BSSY B1, `(.L_x_33) ;  /* 0x000000c000017945 */ /* 0x000fe20003800000 */
[----:B------:R-:W-:Y:S02]  /*2460*/  ISETP.GT.AND P0, PT, R14, 0x9, PT ;  /* 0x000000090e00780c */ /* 0x000fe40003f04270 */
[----:B---3--:R-:W-:-:S02]  /*2470*/  IADD3 R154, P5, R9, R18, RZ ;  /* 0x00000012099a7210 */ /* 0x008fc40007fbe0ff */
[----:B------:R-:W-:-:S03]  /*2480*/  ISETP.GT.AND P1, PT, R13, RZ, P0 ;  /* 0x000000ff0d00720c */ /* 0x000fc60000724270 */
[----:B------:R-:W-:Y:S01]  /*2490*/  IMAD.X R155, R10, 0x1, R19, P5 ;  /* 0x000000010a9b7824 */ /* 0x000fe200028e0613 */
[----:B------:R-:W-:-:S04]  /*24a0*/  IADD3 R156, P5, R22, UR9, RZ ;  /* 0x00000009169c7c10 */ /* 0x000fc8000ffbe0ff */
[----:B--2---:R-:W-:Y:S01]  /*24b0*/  IADD3.X R157, R23, UR10, RZ, P5, !PT ;  /* 0x0000000a179d7c10 */ /* 0x004fe2000affe4ff */
[----:B----4-:R-:W-:-:S04]  /*24c0*/  FMUL R15, R159, R12 ;  /* 0x0000000c9f0f7220 */ /* 0x010fc80000400000 */
[----:B------:R-:W-:-:S05]  /*24d0*/  FFMA R15, R28, R11, R15 ;  /* 0x0000000b1c0f7223 */ /* 0x000fca000000000f */
[----:B------:R2:W-:Y:S01]  /*24e0*/  @P4 STG.E desc[UR14][R154.64], R15 ;  /* 0x0000000f9a004986 */ /* 0x0005e2000c10190e */
[----:B------:R-:W-:Y:S05]  /*24f0*/  @!P1 BRA `(.L_x_34) ;  /* 0x0000000000049947 */ /* 0x000fea0003800000 */
[----:B------:R3:W5:Y:S02]  /*2500*/  LDG.E.LTC128B R159, desc[UR14][R156.64] ;  /* 0x0000000e9c9f7981 */ /* 0x000764000c1e1920 */
.L_x_34:
[----:B------:R-:W-:Y:S05]  /*2510*/  BSYNC B1 ;  /* 0x0000000000017941 */ /* 0x000fea0003800000 */
.L_x_33:
[----:B------:R-:W-:Y:S01]  /*2520*/  UIADD3 UR7, UP0, UR9, 0x20, URZ ;  /* 0x0000002009077890 */ /* 0x000fe2000ff1e03f */
[----:B------:R-:W-:Y:S01]  /*2530*/  ISETP.GT.AND P2, PT, R13, 0x8, P2 ;  /* 0x000000080d00780c */ /* 0x000fe20001744270 */
[----:B-----5:R-:W-:Y:S01]  /*2540*/  FMUL R16, R159, R12 ;  /* 0x0000000c9f107220 */ /* 0x020fe20000400000 */
[----:B------:R-:W-:Y:S01]  /*2550*/  IADD3 R26, P4, R9, R152, RZ ;  /* 0x00000098091a7210 */ /* 0x000fe20007f9e0ff */
[----:B------:R-:W-:Y:S02]  /*2560*/  UIADD3.X UR8, URZ, UR10, URZ, UP0, !UPT ;  /* 0x0000000a3f087290 */ /* 0x000fe400087fe43f */
[----:B------:R-:W-:Y:S01]  /*2570*/  IADD3 R20, P5, R20, UR7, RZ ;  /* 0x0000000714147c10 */ /* 0x000fe2000ffbe0ff */
[----:B------:R-:W-:Y:S01]  /*2580*/  FFMA R29, R29, R11, R16 ;  /* 0x0000000b1d1d7223 */ /* 0x000fe20000000010 */
[----:B------:R-:W-:Y:S02]  /*2590*/  IMAD.X R27, R10, 0x1, R153, P4 ;  /* 0x000000010a1b7824 */ /* 0x000fe400020e0699 */
[----:B------:R-:W-:-:S03]  /*25a0*/  IADD3.X R21, R21, UR8, RZ, P5, !PT ;  /* 0x0000000815157c10 */ /* 0x000fc6000affe4ff */
[----:B------:R4:W-:Y:S04]  /*25b0*/  @P1 STG.E desc[UR14][R26.64], R29 ;  /* 0x0000001d1a001986 */ /* 0x0009e8000c10190e */
[----:B------:R-:W3:Y:S01]  /*25c0*/  @P2 LDG.E.LTC128B R159, desc[UR14][R20.64] ;  /* 0x0000000e149f2981 */ /* 0x000ee2000c1e1920 */
[----:B------:R-:W-:Y:S01]  /*25d0*/  IADD3 R16, P1, R9, 0x20, RZ ;  /* 0x0000002009107810 */ /* 0x000fe20007f3e0ff */
[----:B------:R-:W-:Y:S01]  /*25e0*/  BSSY B1, `(.L_x_35) ;  /* 0x000000c000017945 */ /* 0x000fe20003800000 */
[----:B------:R-:W-:Y:S02]  /*25f0*/  ISETP.GT.AND P4, PT, R13, 0x8, P0 ;  /* 0x000000080d00780c */ /* 0x000fe40000784270 */
[----:B------:R-:W-:Y:S01]  /*2600*/  IADD3 R18, P5, R16, R18, RZ ;  /* 0x0000001210127210 */ /* 0x000fe20007fbe0ff */
[----:B--2---:R-:W-:Y:S01]  /*2610*/  IMAD.X R15, RZ, RZ, R10, P1 ;  /* 0x000000ffff0f7224 */ /* 0x004fe200008e060a */
[----:B0-----:R-:W-:-:S03]  /*2620*/  IADD3 R22, P0, R22, UR7, RZ ;  /* 0x0000000716167c10 */ /* 0x001fc6000ff1e0ff */
[----:B------:R-:W-:Y:S01]  /*2630*/  IMAD.X R19, R15, 0x1, R19, P5 ;  /* 0x000000010f137824 */ /* 0x000fe200028e0613 */
[----:B------:R-:W-:Y:S01]  /*2640*/  IADD3.X R23, R23, UR8, RZ, P0, !PT ;  /* 0x0000000817177c10 */ /* 0x000fe200087fe4ff */
[----:B---3--:R-:W-:-:S04]  /*2650*/  FMUL R17, R159, R12 ;  /* 0x0000000c9f117220 */ /* 0x008fc80000400000 */
[----:B------:R-:W-:-:S05]  /*2660*/  FFMA R17, R30, R11, R17 ;  /* 0x0000000b1e117223 */ /* 0x000fca0000000011 */
[----:B------:R4:W-:Y:S01]  /*2670*/  @P2 STG.E desc[UR14][R18.64], R17 ;  /* 0x0000001112002986 */ /* 0x0009e2000c10190e */
[----:B------:R-:W-:Y:S05]  /*2680*/  @!P4 BRA `(.L_x_36) ;  /* 0x000000000004c947 */ /* 0x000fea0003800000 */
[----:B------:R0:W5:Y:S02]  /*2690*/  LDG.E.LTC128B R159, desc[UR14][R22.64] ;  /* 0x0000000e169f7981 */ /* 0x000164000c1e1920 */
.L_x_36:
[----:B------:R-:W-:Y:S05]  /*26a0*/  BSYNC B1 ;  /* 0x0000000000017941 */ /* 0x000fea0003800000 */
.L_x_35:
[----:B------:R-:W-:Y:S01]  /*26b0*/  IADD3 R20, P2, R16, R152, RZ ;  /* 0x0000009810147210 */ /* 0x000fe20007f5e0ff */
[----:B----45:R-:W-:Y:S01]  /*26c0*/  FMUL R18, R159, R12 ;  /* 0x0000000c9f127220 */ /* 0x030fe20000400000 */
[C---:B------:R-:W-:Y:S01]  /*26d0*/  ISETP.GT.AND P1, PT, R14.reuse, 0x10, PT ;  /* 0x000000100e00780c */ /* 0x040fe20003f24270 */
[----:B------:R-:W-:Y:S01]  /*26e0*/  BSSY B1, `(.L_x_37) ;  /* 0x000000b000017945 */ /* 0x000fe20003800000 */
[----:B------:R-:W-:Y:S01]  /*26f0*/  ISETP.GT.AND P0, PT, R14, 0x11, PT ;  /* 0x000000110e00780c */ /* 0x000fe20003f04270 */
[----:B------:R-:W-:Y:S01]  /*2700*/  FFMA R31, R31, R11, R18 ;  /* 0x0000000b1f1f7223 */ /* 0x000fe20000000012 */
[----:B------:R-:W-:Y:S01]  /*2710*/  IMAD.X R21, R15, 0x1, R153, P2 ;  /* 0x000000010f157824 */ /* 0x000fe200010e0699 */
[----:B------:R-:W-:Y:S02]  /*2720*/  ISETP.GT.AND P5, PT, R13, RZ, P1 ;  /* 0x000000ff0d00720c */ /* 0x000fe40000fa4270 */
[----:B0-----:R-:W-:Y:S02]  /*2730*/  IADD3 R22, P2, R24, UR9, RZ ;  /* 0x0000000918167c10 */ /* 0x001fe4000ff5e0ff */
[----:B------:R0:W-:Y:S01]  /*2740*/  @P4 STG.E desc[UR14][R20.64], R31 ;  /* 0x0000001f14004986 */ /* 0x0001e2000c10190e */
[----:B------:R-:W-:-:S02]  /*2750*/  IADD3 R18, P6, R154, R9, RZ ;  /* 0x000000099a127210 */ /* 0x000fc40007fde0ff */
[----:B------:R-:W-:-:S06]  /*2760*/  IADD3.X R23, R25, UR10, RZ, P2, !PT ;  /* 0x0000000a19177c10 */ /* 0x000fcc00097fe4ff */
[----:B------:R-:W-:Y:S05]  /*2770*/  @!P5 BRA `(.L_x_38) ;  /* 0x000000000004d947 */ /* 0x000fea0003800000 */
[----:B------:R2:W5:Y:S02]  /*2780*/  LDG.E.LTC128B R159, desc[UR14][R22.64] ;  /* 0x0000000e169f7981 */ /* 0x000564000c1e1920 */
.L_x_38:
[----:B------:R-:W-:Y:S05]  /*2790*/  BSYNC B1 ;  /* 0x0000000000017941 */ /* 0x000fea0003800000 */
.L_x_37:
[----:B-----5:R-:W-:Y:S01]  /*27a0*/  FMUL R17, R159, R12 ;  /* 0x0000000c9f117220 */ /* 0x020fe20000400000 */
[----:B------:R-:W-:Y:S01]  /*27b0*/  IMAD.X R19, R155, 0x1, R10, P6 ;  /* 0x000000019b137824 */ /* 0x000fe200030e060a */
[----:B------:R-:W-:Y:S01]  /*27c0*/  ISETP.GT.AND P2, PT, R13, RZ, P0 ;  /* 0x000000ff0d00720c */ /* 0x000fe20000744270 */
[----:B------:R-:W-:Y:S01]  /*27d0*/  BSSY B1, `(.L_x_39) ;  /* 0x0000008000017945 */ /* 0x000fe20003800000 */
[----:B------:R-:W-:Y:S01]  /*27e0*/  FFMA R17, R32, R11, R17 ;  /* 0x0000000b20117223 */ /* 0x000fe20000000011 */
[----:B------:R-:W-:Y:S02]  /*27f0*/  IADD3 R28, P6, R156, UR9, RZ ;  /* 0x000000099c1c7c10 */ /* 0x000fe4000ffde0ff */
[----:B0-----:R-:W-:Y:S02]  /*2800*/  IADD3 R20, P4, R26, R9, RZ ;  /* 0x000000091a147210 */ /* 0x001fe40007f9e0ff */
[----:B------:R0:W-:Y:S01]  /*2810*/  @P5 STG.E desc[UR14][R18.64], R17 ;  /* 0x0000001112005986 */ /* 0x0001e2000c10190e */
[----:B------:R-:W-:-:S05]  /*2820*/  IADD3.X R29, R157, UR10, RZ, P6, !PT ;  /* 0x0000000a9d1d7c10 */ /* 0x000fca000b7fe4ff */
[----:B------:R-:W-:Y:S05]  /*2830*/  @!P2 BRA `(.L_x_40) ;  /* 0x000000000004a947 */ /* 0x000fea0003800000 */
[----:B------:R3:W5:Y:S02]  /*2840*/  LDG.E.LTC128B R159, desc[UR14][R28.64] ;  /* 0x0000000e1c9f7981 */ /* 0x000764000c1e1920 */
.L_x_40:
[----:B------:R-:W-:Y:S05]  /*2850*/  BSYNC B1 ;  /* 0x0000000000017941 */ /* 0x000fea0003800000 */
.L_x_39:
[----:B-----5:R-:W-:Y:S01]  /*2860*/  FMUL R30, R159, R12 ;  /* 0x0000000c9f1e7220 */ /* 0x020fe20000400000 */
[----:B------:R-:W-:Y:S01]  /*2870*/  IMAD.X R21, R27, 0x1, R10, P4 ;  /* 0x000000011b157824 */ /* 0x000fe200020e060a */
[----:B------:R-:W-:Y:S01]  /*2880*/  ISETP.GT.AND P1, PT, R13, 0x8, P1 ;  /* 0x000000080d00780c */ /* 0x000fe20000f24270 */
[----:B------:R-:W-:Y:S01]  /*2890*/  BSSY B1, `(.L_x_41) ;  /* 0x0000008000017945 */ /* 0x000fe20003800000 */
[----:B------:R-:W-:Y:S01]  /*28a0*/  FFMA R33, R33, R11, R30 ;  /* 0x0000000b21217223 */ /* 0x000fe2000000001e */
[----:B------:R-:W-:Y:S02]  /*28b0*/  IADD3 R24, P4, R24, UR7, RZ ;  /* 0x0000000718187c10 */ /* 0x000fe4000ff9e0ff */
[----:B------:R-:W-:Y:S02]  /*28c0*/  IADD3 R30, P5, R16, R154, RZ ;  /* 0x0000009a101e7210 */ /* 0x000fe40007fbe0ff */
[----:B------:R4:W-:Y:S01]  /*28d0*/  @P2 STG.E desc[UR14][R20.64], R33 ;  /* 0x0000002114002986 */ /* 0x0009e2000c10190e */
[----:B------:R-:W-:-:S05]  /*28e0*/  IADD3.X R25, R25, UR8, RZ, P4, !PT ;  /* 0x0000000819197c10 */ /* 0x000fca000a7fe4ff */
[----:B------:R-:W-:Y:S05]  /*28f0*/  @!P1 BRA `(.L_x_42) ;  /* 0x0000000000049947 */ /* 0x000fea0003800000 */
[----:B------:R0:W5:Y:S02]  /*2900*/  LDG.E.LTC128B R159, desc[UR14][R24.64] ;  /* 0x0000000e189f7981 */ /* 0x000164000c1e1920 */
.L_x_42:
[----:B------:R-:W-:Y:S05]  /*2910*/  BSYNC B1 ;  /* 0x0000000000017941 */ /* 0x000fea0003800000 */
.L_x_41:
[----:B0----5:R-:W-:Y:S01]  /*2920*/  FMUL R17, R159, R12 ;  /* 0x0000000c9f117220 */ /* 0x021fe20000400000 */
[----:B------:R-:W-:Y:S01]  /*2930*/  IMAD.X R31, R15, 0x1, R155, P5 ;  /* 0x000000010f1f7824 */ /* 0x000fe200028e069b */
[----:B------:R-:W-:Y:S01]  /*2940*/  ISETP.GT.AND P2, PT, R13, 0x8, P0 ;  /* 0x000000080d00780c */ /* 0x000fe20000744270 */
[----:B------:R-:W-:Y:S01]  /*2950*/  BSSY B1, `(.L_x_43) ;  /* 0x0000007000017945 */ /* 0x000fe20003800000 */
[----:B------:R-:W-:Y:S01]  /*2960*/  FFMA R17, R34, R11, R17 ;  /* 0x0000000b22117223 */ /* 0x000fe20000000011 */
[----:B------:R-:W-:-:S04]  /*2970*/  IADD3 R24, P0, R156, UR7, RZ ;  /* 0x000000079c187c10 */ /* 0x000fc8000ff1e0ff */
[----:B------:R0:W-:Y:S01]  /*2980*/  @P1 STG.E desc[UR14][R30.64], R17 ;  /* 0x000000111e001986 */ /* 0x0001e2000c10190e */
[----:B------:R-:W-:-:S05]  /*2990*/  IADD3.X R25, R157, UR8, RZ, P0, !PT ;  /* 0x000000089d197c10 */ /* 0x000fca00087fe4ff */
[----:B------:R-:W-:Y:S05]  /*29a0*/  @!P2 BRA `(.L_x_44) ;  /* 0x000000000004a947 */ /* 0x000fea0003800000 */
[----:B------:R0:W5:Y:S02]  /*29b0*/  LDG.E.LTC128B R159, desc[UR14][R24.64] ;  /* 0x0000000e189f7981 */ /* 0x000164000c1e1920 */
.L_x_44:
[----:B------:R-:W-:Y:S05]  /*29c0*/  BSYNC B1 ;  /* 0x0000000000017941 */ /* 0x000fea0003800000 */
.L_x_43:
[----:B------:R-:W-:Y:S01]  /*29d0*/  IADD3 R26, P5, R16, R26, RZ ;  /* 0x0000001a101a7210 */ /* 0x000fe20007fbe0ff */
[----:B0----5:R-:W-:Y:S01]  /*29e0*/  FMUL R24, R159, R12 ;  /* 0x0000000c9f187220 */ /* 0x021fe20000400000 */
[----:B------:R-:W-:Y:S01]  /*29f0*/  ISETP.GT.AND P1, PT, R14, 0x18, PT ;  /* 0x000000180e00780c */ /* 0x000fe20003f24270 */
[----:B------:R-:W-:Y:S01]  /*2a00*/  BSSY B1, `(.L_x_45) ;  /* 0x000000b000017945 */ /* 0x000fe20003800000 */
[----:B------:R-:W-:Y:S01]  /*2a10*/  IADD3 R30, P6, R22, UR9, RZ ;  /* 0x00000009161e7c10 */ /* 0x000fe2000ffde0ff */
[----:B------:R-:W-:Y:S01]  /*2a20*/  FFMA R35, R35, R11, R24 ;  /* 0x0000000b23237223 */ /* 0x000fe20000000018 */
[----:B------:R-:W-:Y:S01]  /*2a30*/  IMAD.X R27, R15, 0x1, R27, P5 ;  /* 0x000000010f1b7824 */ /* 0x000fe200028e061b */
[----:B------:R-:W-:Y:S02]  /*2a40*/  ISETP.GT.AND P4, PT, R13, RZ, P1 ;  /* 0x000000ff0d00720c */ /* 0x000fe40000f84270 */
[----:B------:R-:W-:Y:S02]  /*2a50*/  ISETP.GT.AND P0, PT, R14, 0x19, PT ;  /* 0x000000190e00780c */ /* 0x000fe40003f04270 */
[----:B------:R0:W-:Y:S01]  /*2a60*/  @P2 STG.E desc[UR14][R26.64], R35 ;  /* 0x000000231a002986 */ /* 0x0001e2000c10190e */
[----:B------:R-:W-:-:S02]  /*2a70*/  IADD3 R24, P5, R18, R9, RZ ;  /* 0x0000000912187210 */ /* 0x000fc40007fbe0ff */
[----:B------:R-:W-:-:S06]  /*2a80*/  IADD3.X R31, R23, UR10, RZ, P6, !PT ;  /* 0x0000000a171f7c10 */ /* 0x000fcc000b7fe4ff */
[----:B------:R-:W-:Y:S05]  /*2a90*/  @!P4 BRA `(.L_x_46) ;  /* 0x000000000004c947 */ /* 0x000fea0003800000 */
[----:B------:R0:W5:Y:S02]  /*2aa0*/  LDG.E.LTC128B R159, desc[UR14][R30.64] ;  /* 0x0000000e1e9f7981 */ /* 0x000164000c1e1920 */
.L_x_46:
[----:B------:R-:W-:Y:S05]  /*2ab0*/  BSYNC B1 ;  /* 0x0000000000017941 */ /* 0x000fea0003800000 */
.L_x_45:
        /* <DEDUP_REMOVED lines=8> */
[----:B----4-:R-:W-:-:S05]  /*2b40*/  IADD3.X R33, R29, UR10, RZ, P6, !PT ;  /* 0x0000000a1d217c10 */ /* 0x010fca000b7fe4ff */
[----:B------:R-:W-:Y:S05]  /*2b50*/  @!P2 BRA `(.L_x_48) ;  /* 0x000000000004a947 */ /* 0x000fea0003800000 */
[----:B------:R4:W5:Y:S02]  /*2b60*/  LDG.E.LTC128B R159, desc[UR14][R32.64] ;  /* 0x0000000e209f7981 */ /* 0x000964000c1e1920 */
.L_x_48:
[----:B------:R-:W-:Y:S05]  /*2b70*/  BSYNC B1 ;  /* 0x0000000000017941 */ /* 0x000fea0003800000 */
.L_x_47:
[----:B-----5:R-:W-:Y:S01]  /*2b80*/  FMUL R34, R159, R12 ;  /* 0x0000000c9f227220 */ /* 0x020fe20000400000 */
[----:B------:R-:W-:Y:S01]  /*2b90*/  IMAD.X R27, R21, 0x1, R10, P5 ;  /* 0x00000001151b7824 */ /* 0x000fe200028e060a */
[----:B------:R-:W-:Y:S01]  /*2ba0*/  ISETP.GT.AND P1, PT, R13, 0x8, P1 ;  /* 0x000000080d00780c */ /* 0x000fe20000f24270 */
[----:B------:R-:W-:Y:S01]  /*2bb0*/  BSSY B1, `(.L_x_49) ;  /* 0x0000008000017945 */ /* 0x000fe20003800000 */
[----:B------:R-:W-:Y:S01]  /*2bc0*/  FFMA R37, R37, R11, R34 ;  /* 0x0000000b25257223 */ /* 0x000fe20000000022 */
[----:B--2---:R-:W-:Y:S02]  /*2bd0*/  IADD3 R22, P4, R22, UR7, RZ ;  /* 0x0000000716167c10 */ /* 0x004fe4000ff9e0ff */
[----:B------:R-:W-:Y:S02]  /*2be0*/  IADD3 R34, P5, R18, R16, RZ ;  /* 0x0000001012227210 */ /* 0x000fe40007fbe0ff */
[----:B------:R2:W-:Y:S01]  /*2bf0*/  @P2 STG.E desc[UR14][R26.64], R37 ;  /* 0x000000251a002986 */ /* 0x0005e2000c10190e */
[----:B------:R-:W-:-:S05]  /*2c00*/  IADD3.X R23, R23, UR8, RZ, P4, !PT ;  /* 0x0000000817177c10 */ /* 0x000fca000a7fe4ff */
[----:B------:R-:W-:Y:S05]  /*2c10*/  @!P1 BRA `(.L_x_50) ;  /* 0x0000000000049947 */ /* 0x000fea0003800000 */
[----:B------:R0:W5:Y:S02]  /*2c20*/  LDG.E.LTC128B R159, desc[UR14][R22.64] ;  /* 0x0000000e169f7981 */ /* 0x000164000c1e1920 */
.L_x_50:
[----:B------:R-:W-:Y:S05]  /*2c30*/  BSYNC B1 ;  /* 0x0000000000017941 */ /* 0x000fea0003800000 */
.L_x_49:
        /* <DEDUP_REMOVED lines=10> */
.L_x_52:
[----:B------:R-:W-:Y:S05]  /*2ce0*/  BSYNC B1 ;  /* 0x0000000000017941 */ /* 0x000fea0003800000 */
.L_x_51:
[----:B0-----:R-:W-:Y:S01]  /*2cf0*/  IADD3 R18, P5, R20, R16, RZ ;  /* 0x0000001014127210 */ /* 0x001fe20007fbe0ff */
[----:B-----5:R-:W-:Y:S01]  /*2d00*/  FMUL R22, R159, R12 ;  /* 0x0000000c9f167220 */ /* 0x020fe20000400000 */
        /* <DEDUP_REMOVED lines=12> */
.L_x_54:
[----:B------:R-:W-:Y:S05]  /*2dd0*/  BSYNC B1 ;  /* 0x0000000000017941 */ /* 0x000fea0003800000 */
.L_x_53:
[----:B-----5:R-:W-:Y:S01]  /*2de0*/  FMUL R17, R159, R12 ;  /* 0x0000000c9f117220 */ /* 0x020fe20000400000 */
[----:B------:R-:W-:Y:S01]  /*2df0*/  IMAD.X R23, R25, 0x1, R10, P5 ;  /* 0x0000000119177824 */ /* 0x000fe200028e060a */
[----:B------:R-:W-:Y:S01]  /*2e00*/  ISETP.GT.AND P2, PT, R13, RZ, P0 ;  /* 0x000000ff0d00720c */ /* 0x000fe20000744270 */
[----:B------:R-:W-:Y:S01]  /*2e10*/  BSSY B1, `(.L_x_55) ;  /* 0x0000008000017945 */ /* 0x000fe20003800000 */
[----:B------:R-:W-:Y:S01]  /*2e20*/  FFMA R17, R40, R11, R17 ;  /* 0x0000000b28117223 */ /* 0x000fe20000000011 */
[----:B---3--:R-:W-:Y:S02]  /*2e30*/  IADD3 R28, P6, R32, UR9, RZ ;  /* 0x00000009201c7c10 */ /* 0x008fe4000ffde0ff */
[----:B0-----:R-:W-:Y:S02]  /*2e40*/  IADD3 R18, P5, R26, R9, RZ ;  /* 0x000000091a127210 */ /* 0x001fe40007fbe0ff */
[----:B------:R0:W-:Y:S01]  /*2e50*/  @P4 STG.E desc[UR14][R22.64], R17 ;  /* 0x0000001116004986 */ /* 0x0001e2000c10190e */
[----:B------:R-:W-:-:S05]  /*2e60*/  IADD3.X R29, R33, UR10, RZ, P6, !PT ;  /* 0x0000000a211d7c10 */ /* 0x000fca000b7fe4ff */
[----:B------:R-:W-:Y:S05]  /*2e70*/  @!P2 BRA `(.L_x_56) ;  /* 0x000000000004a947 */ /* 0x000fea0003800000 */
[----:B------:R3:W5:Y:S02]  /*2e80*/  LDG.E.LTC128B R159, desc[UR14][R28.64] ;  /* 0x0000000e1c9f7981 */ /* 0x000764000c1e1920 */
.L_x_56:
[----:B------:R-:W-:Y:S05]  /*2e90*/  BSYNC B1 ;  /* 0x0000000000017941 */ /* 0x000fea0003800000 */
.L_x_55:
        /* <DEDUP_REMOVED lines=11> */
.L_x_58:
[----:B------:R-:W-:Y:S05]  /*2f50*/  BSYNC B1 ;  /* 0x0000000000017941 */ /* 0x000fea0003800000 */
.L_x_57:
        /* <DEDUP_REMOVED lines=10> */
.L_x_60:
[----:B------:R-:W-:Y:S05]  /*3000*/  BSYNC B1 ;  /* 0x0000000000017941 */ /* 0x000fea0003800000 */
.L_x_59:
[----:B0-----:R-:W-:Y:S01]  /*3010*/  IADD3 R24, P5, R26, R16, RZ ;  /* 0x000000101a187210 */ /* 0x001fe20007fbe0ff */
[----:B-----5:R-:W-:Y:S01]  /*3020*/  FMUL R30, R159, R12 ;  /* 0x0000000c9f1e7220 */ /* 0x020fe20000400000 */
[----:B------:R-:W-:Y:S01]  /*3030*/  ISETP.GT.AND P1, PT, R14, 0x28, PT ;  /* 0x000000280e00780c */ /* 0x000fe20003f24270 */
[----:B------:R-:W-:Y:S01]  /*3040*/  BSSY B1, `(.L_x_61) ;  /* 0x000000b000017945 */ /* 0x000fe20003800000 */
[----:B--2---:R-:W-:Y:S01]  /*3050*/  IADD3 R26, P6, R20, UR9, RZ ;  /* 0x00000009141a7c10 */ /* 0x004fe2000ffde0ff */
        /* <DEDUP_REMOVED lines=9> */
.L_x_62:
[----:B------:R-:W-:Y:S05]  /*30f0*/  BSYNC B1 ;  /* 0x0000000000017941 */ /* 0x000fea0003800000 */
.L_x_61:
[----:B-----5:R-:W-:Y:S01]  /*3100*/  FMUL R17, R159, R12 ;  /* 0x0000000c9f117220 */ /* 0x020fe20000400000 */
[----:B------:R-:W-:Y:S01]  /*3110*/  IMAD.X R31, R23, 0x1, R10, P5 ;  /* 0x00000001171f7824 */ /* 0x000fe200028e060a */
[----:B------:R-:W-:Y:S01]  /*3120*/  ISETP.GT.AND P2, PT, R13, RZ, P0 ;  /* 0x000000ff0d00720c */ /* 0x000fe20000744270 */
[----:B------:R-:W-:Y:S01]  /*3130*/  BSSY B1, `(.L_x_63) ;  /* 0x0000008000017945 */ /* 0x000fe20003800000 */
[----:B------:R-:W-:Y:S01]  /*3140*/  FFMA R17, R44, R11, R17 ;  /* 0x0000000b2c117223 */ /* 0x000fe20000000011 */
[----:B0-----:R-:W-:Y:S02]  /*3150*/  IADD3 R24, P6, R28, UR9, RZ ;  /* 0x000000091c187c10 */ /* 0x001fe4000ffde0ff */
[----:B----4-:R-:W-:Y:S02]  /*3160*/  IADD3 R32, P5, R18, R9, RZ ;  /* 0x0000000912207210 */ /* 0x010fe40007fbe0ff */
[----:B------:R0:W-:Y:S01]  /*3170*/  @P4 STG.E desc[UR14][R30.64], R17 ;  /* 0x000000111e004986 */ /* 0x0001e2000c10190e */
[----:B------:R-:W-:-:S05]  /*3180*/  IADD3.X R25, R29, UR10, RZ, P6, !PT ;  /* 0x0000000a1d197c10 */ /* 0x000fca000b7fe4ff */
[----:B------:R-:W-:Y:S05]  /*3190*/  @!P2 BRA `(.L_x_64) ;  /* 0x000000000004a947 */ /* 0x000fea0003800000 */
[----:B------:R4:W5:Y:S02]  /*31a0*/  LDG.E.LTC128B R159, desc[UR14][R24.64] ;  /* 0x0000000e189f7981 */ /* 0x000964000c1e1920 */
.L_x_64:
[----:B------:R-:W-:Y:S05]  /*31b0*/  BSYNC B1 ;  /* 0x0000000000017941 */ /* 0x000fea0003800000 */
.L_x_63:
        /* <DEDUP_REMOVED lines=11> */
.L_x_66:
[----:B------:R-:W-:Y:S05]  /*3270*/  BSYNC B1 ;  /* 0x0000000000017941 */ /* 0x000fea0003800000 */
.L_x_65:
        /* <DEDUP_REMOVED lines=10> */
.L_x_68:
[----:B------:R-:W-:Y:S05]  /*3320*/  BSYNC B1 ;  /* 0x0000000000017941 */ /* 0x000fea0003800000 */
.L_x_67:
[----:B------:R-:W-:Y:S01]  /*3330*/  IADD3 R18, P5, R18, R16, RZ ;  /* 0x0000001012127210 */ /* 0x000fe20007fbe0ff */
[----:B0----5:R-:W-:Y:S01]  /*3340*/  FMUL R20, R159, R12 ;  /* 0x0000000c9f147220 */ /* 0x021fe20000400000 */
[C---:B------:R-:W-:Y:S01]  /*3350*/  ISETP.GT.AND P1, PT, R14.reuse, 0x30, PT ;  /* 0x000000300e00780c */ /* 0x040fe20003f24270 */
[----:B------:R-:W-:Y:S01]  /*3360*/  BSSY B1, `(.L_x_69) ;  /* 0x000000b000017945 */ /* 0x000fe20003800000 */
[----:B------:R-:W-:Y:S01]  /*3370*/  ISETP.GT.AND P0, PT, R14, 0x31, PT ;  /* 0x000000310e00780c */ /* 0x000fe20003f04270 */
[----:B------:R-:W-:Y:S01]  /*3380*/  FFMA R47, R47, R11, R20 ;  /* 0x0000000b2f2f7223 */ /* 0x000fe20000000014 */
[----:B------:R-:W-:Y:S01]  /*3390*/  IMAD.X R19, R19, 0x1, R15, P5 ;  /* 0x0000000113137824 */ /* 0x000fe200028e060f */
[----:B------:R-:W-:Y:S02]  /*33a0*/  ISETP.GT.AND P4, PT, R13, RZ, P1 ;  /* 0x000000ff0d00720c */ /* 0x000fe40000f84270 */
[----:B------:R-:W-:Y:S02]  /*33b0*/  IADD3 R20, P6, R26, UR9, RZ ;  /* 0x000000091a147c10 */ /* 0x000fe4000ffde0ff */
[----:B------:R0:W-:Y:S01]  /*33c0*/  @P2 STG.E desc[UR14][R18.64], R47 ;  /* 0x0000002f12002986 */ /* 0x0001e2000c10190e */
[----:B------:R-:W-:-:S02]  /*33d0*/  IADD3 R22, P5, R30, R9, RZ ;  /* 0x000000091e167210 */ /* 0x000fc40007fbe0ff */
[----:B------:R-:W-:-:S06]  /*33e0*/  IADD3.X R21, R27, UR10, RZ, P6, !PT ;  /* 0x0000000a1b157c10 */ /* 0x000fcc000b7fe4ff */
[----:B------:R-:W-:Y:S05]  /*33f0*/  @!P4 BRA `(.L_x_70) ;  /* 0x000000000004c947 */ /* 0x000fea0003800000 */
[----:B------:R0:W5:Y:S02]  /*3400*/  LDG.E.LTC128B R159, desc[UR14][R20.64] ;  /* 0x0000000e149f7981 */ /* 0x000164000c1e1920 */
.L_x_70:
[----:B------:R-:W-:Y:S05]  /*3410*/  BSYNC B1 ;  /* 0x0000000000017941 */ /* 0x000fea0003800000 */
.L_x_69:
[----:B-----5:R-:W-:Y:S01]  /*3420*/  FMUL R17, R159, R12 ;  /* 0x0000000c9f117220 */ /* 0x020fe20000400000 */
[----:B------:R-:W-:Y:S01]  /*3430*/  IMAD.X R23, R31, 0x1, R10, P5 ;  /* 0x000000011f177824 */ /* 0x000fe200028e060a */
[----:B------:R-:W-:Y:S01]  /*3440*/  ISETP.GT.AND P2, PT, R13, RZ, P0 ;  /* 0x000000ff0d00720c */ /* 0x000fe20000744270 */
[----:B------:R-:W-:Y:S01]  /*3450*/  BSSY B1, `(.L_x_71) ;  /* 0x0000008000017945 */ /* 0x000fe20003800000 */
[----:B------:R-:W-:Y:S01]  /*3460*/  FFMA R17, R48, R11, R17 ;  /* 0x0000000b30117223 */ /* 0x000fe20000000011 */
[----:B0-----:R-:W-:Y:S02]  /*3470*/  IADD3 R18, P6, R24, UR9, RZ ;  /* 0x0000000918127c10 */ /* 0x001fe4000ffde0ff */
[----:B---3--:R-:W-:Y:S02]  /*3480*/  IADD3 R28, P5, R32, R9, RZ ;  /* 0x00000009201c7210 */ /* 0x008fe40007fbe0ff */
[----:B------:R0:W-:Y:S01]  /*3490*/  @P4 STG.E desc[UR14][R22.64], R17 ;  /* 0x0000001116004986 */ /* 0x0001e2000c10190e */
[----:B------:R-:W-:-:S05]  /*34a0*/  IADD3.X R19, R25, UR10, RZ, P6, !PT ;  /* 0x0000000a19137c10 */ /* 0x000fca000b7fe4ff */
[----:B------:R-:W-:Y:S05]  /*34b0*/  @!P2 BRA `(.L_x_72) ;  /* 0x000000000004a947 */ /* 0x000fea0003800000 */
[----:B------:R3:W5:Y:S02]  /*34c0*/  LDG.E.LTC128B R159, desc[UR14][R18.64] ;  /* 0x0000000e129f7981 */ /* 0x000764000c1e1920 */
.L_x_72:
[----:B------:R-:W-:Y:S05]  /*34d0*/  BSYNC B1 ;  /* 0x0000000000017941 */ /* 0x000fea0003800000 */
.L_x_71:
        /* <DEDUP_REMOVED lines=11> */
.L_x_74:
[----:B------:R-:W-:Y:S05]  /*3590*/  BSYNC B1 ;  /* 0x0000000000017941 */ /* 0x000fea0003800000 */
.L_x_73:
[----:B0----5:R-:W-:Y:S01]  /*35a0*/  FMUL R17, R159, R12 ;  /* 0x0000000c9f117220 */ /* 0x021fe20000400000 */
[----:B------:R-:W-:Y:S01]  /*35b0*/  IMAD.X R35, R31, 0x1, R15, P5 ;  /* 0x000000011f237824 */ /* 0x000fe200028e060f */
[----:B------:R-:W-:Y:S01]  /*35c0*/  ISETP.GT.AND P2, PT, R13, 0x8, P0 ;  /* 0x000000080d00780c */ /* 0x000fe20000744270 */
[----:B------:R-:W-:Y:S01]  /*35d0*/  BSSY B1, `(.L_x_75) ;  /* 0x0000007000017945 */ /* 0x000fe20003800000 */
[----:B------:R-:W-:Y:S01]  /*35e0*/  FFMA R17, R50, R11, R17 ;  /* 0x0000000b32117223 */ /* 0x000fe20000000011 */
[----:B----4-:R-:W-:-:S04]  /*35f0*/  IADD3 R24, P0, R24, UR7, RZ ;  /* 0x0000000718187c10 */ /* 0x010fc8000ff1e0ff */
[----:B------:R0:W-:Y:S01]  /*3600*/  @P1 STG.E desc[UR14][R34.64], R17 ;  /* 0x0000001122001986 */ /* 0x0001e2000c10190e */
[----:B------:R-:W-:-:S05]  /*3610*/  IADD3.X R25, R25, UR8, RZ, P0, !PT ;  /* 0x0000000819197c10 */ /* 0x000fca00087fe4ff */
[----:B------:R-:W-:Y:S05]  /*3620*/  @!P2 BRA `(.L_x_76) ;  /* 0x000000000004a947 */ /* 0x000fea0003800000 */
[----:B------:R4:W5:Y:S02]  /*3630*/  LDG.E.LTC128B R159, desc[UR14][R24.64] ;  /* 0x0000000e189f7981 */ /* 0x000964000c1e1920 */
.L_x_76:
[----:B------:R-:W-:Y:S05]  /*3640*/  BSYNC B1 ;  /* 0x0000000000017941 */ /* 0x000fea0003800000 */
.L_x_75:
[----:B----4-:R-:W-:Y:S01]  /*3650*/  IADD3 R24, P5, R32, R16, RZ ;  /* 0x0000001020187210 */ /* 0x010fe20007fbe0ff */
[----:B-----5:R-:W-:Y:S01]  /*3660*/  FMUL R26, R159, R12 ;  /* 0x0000000c9f1a7220 */ /* 0x020fe20000400000 */
        /* <DEDUP_REMOVED lines=12> */
.L_x_78:
[----:B------:R-:W-:Y:S05]  /*3730*/  BSYNC B1 ;  /* 0x0000000000017941 */ /* 0x000fea0003800000 */
.L_x_77:
[----:B0----5:R-:W-:Y:S01]  /*3740*/  FMUL R17, R159, R12 ;  /* 0x0000000c9f117220 */ /* 0x021fe20000400000 */
[----:B------:R-:W-:Y:S01]  /*3750*/  IMAD.X R31, R23, 0x1, R10, P5 ;  /* 0x00000001171f7824 */ /* 0x000fe200028e060a */
[----:B------:R-:W-:Y:S01]  /*3760*/  ISETP.GT.AND P2, PT, R13, RZ, P0 ;  /* 0x000000ff0d00720c */ /* 0x000fe20000744270 */
[----:B------:R-:W-:Y:S01]  /*3770*/  BSSY B1, `(.L_x_79) ;  /* 0x0000008000017945 */ /* 0x000fe20003800000 */
[----:B------:R-:W-:Y:S01]  /*3780*/  FFMA R17, R52, R11, R17 ;  /* 0x0000000b34117223 */ /* 0x000fe20000000011 */
[----:B----4-:R-:W-:Y:S02]  /*3790*/  IADD3 R24, P6, R18, UR9, RZ ;  /* 0x0000000912187c10 */ /* 0x010fe4000ffde0ff */
[----:B------:R-:W-:Y:S02]  /*37a0*/  IADD3 R32, P5, R28, R9, RZ ;  /* 0x000000091c207210 */ /* 0x000fe40007fbe0ff */
[----:B------:R0:W-:Y:S01]  /*37b0*/  @P4 STG.E desc[UR14][R30.64], R17 ;  /* 0x000000111e004986 */ /* 0x0001e2000c10190e */
[----:B------:R-:W-:-:S05]  /*37c0*/  IADD3.X R25, R19, UR10, RZ, P6, !PT ;  /* 0x0000000a13197c10 */ /* 0x000fca000b7fe4ff */
[----:B------:R-:W-:Y:S05]  /*37d0*/  @!P2 BRA `(.L_x_80) ;  /* 0x000000000004a947 */ /* 0x000fea0003800000 */
[----:B------:R4:W5:Y:S02]  /*37e0*/  LDG.E.LTC128B R159, desc[UR14][R24.64] ;  /* 0x0000000e189f7981 */ /* 0x000964000c1e1920 */
.L_x_80:
[----:B------:R-:W-:Y:S05]  /*37f0*/  BSYNC B1 ;  /* 0x0000000000017941 */ /* 0x000fea0003800000 */
.L_x_79:
        /* <DEDUP_REMOVED lines=11> */
.L_x_82:
[----:B------:R-:W-:Y:S05]  /*38b0*/  BSYNC B1 ;  /* 0x0000000000017941 */ /* 0x000fea0003800000 */
.L_x_81:
[----:B0----5:R-:W-:Y:S01]  /*38c0*/  FMUL R17, R159, R12 ;  /* 0x0000000c9f117220 */ /* 0x021fe20000400000 */
[----:B------:R-:W-:Y:S01]  /*38d0*/  IMAD.X R35, R23, 0x1, R15, P5 ;  /* 0x0000000117237824 */ /* 0x000fe200028e060f */
[----:B------:R-:W-:Y:S01]  /*38e0*/  ISETP.GT.AND P2, PT, R13, 0x8, P0 ;  /* 0x000000080d00780c */ /* 0x000fe20000744270 */
[----:B------:R-:W-:Y:S01]  /*38f0*/  BSSY B1, `(.L_x_83) ;  /* 0x0000007000017945 */ /* 0x000fe20003800000 */
[----:B------:R-:W-:Y:S01]  /*3900*/  FFMA R17, R54, R11, R17 ;  /* 0x0000000b36117223 */ /* 0x000fe20000000011 */
[----:B---3--:R-:W-:-:S04]  /*3910*/  IADD3 R18, P0, R18, UR7, RZ ;  /* 0x0000000712127c10 */ /* 0x008fc8000ff1e0ff */
[----:B------:R0:W-:Y:S01]  /*3920*/  @P1 STG.E desc[UR14][R34.64], R17 ;  /* 0x0000001122001986 */ /* 0x0001e2000c10190e */
[----:B------:R-:W-:-:S05]  /*3930*/  IADD3.X R19, R19, UR8, RZ, P0, !PT ;  /* 0x0000000813137c10 */ /* 0x000fca00087fe4ff */
[----:B------:R-:W-:Y:S05]  /*3940*/  @!P2 BRA `(.L_x_84) ;  /* 0x000000000004a947 */ /* 0x000fea0003800000 */
[----:B------:R3:W5:Y:S02]  /*3950*/  LDG.E.LTC128B R159, desc[UR14][R18.64] ;  /* 0x0000000e129f7981 */ /* 0x000764000c1e1920 */
.L_x_84:
[----:B------:R-:W-:Y:S05]  /*3960*/  BSYNC B1 ;  /* 0x0000000000017941 */ /* 0x000fea0003800000 */
.L_x_83:
[----:B---3--:R-:W-:Y:S01]  /*3970*/  IADD3 R18, P5, R28, R16, RZ ;  /* 0x000000101c127210 */ /* 0x008fe20007fbe0ff */
        /* <DEDUP_REMOVED lines=13> */
.L_x_86:
[----:B------:R-:W-:Y:S05]  /*3a50*/  BSYNC B1 ;  /* 0x0000000000017941 */ /* 0x000fea0003800000 */
.L_x_85:
[----:B0----5:R-:W-:Y:S01]  /*3a60*/  FMUL R17, R159, R12 ;  /* 0x0000000c9f117220 */ /* 0x021fe20000400000 */
[----:B------:R-:W-:Y:S01]  /*3a70*/  IMAD.X R23, R31, 0x1, R10, P5 ;  /* 0x000000011f177824 */ /* 0x000fe200028e060a */
[----:B------:R-:W-:Y:S01]  /*3a80*/  ISETP.GT.AND P2, PT, R13, RZ, P0 ;  /* 0x000000ff0d00720c */ /* 0x000fe20000744270 */
[----:B------:R-:W-:Y:S01]  /*3a90*/  BSSY B1, `(.L_x_87) ;  /* 0x0000008000017945 */ /* 0x000fe20003800000 */
[----:B------:R-:W-:Y:S01]  /*3aa0*/  FFMA R17, R56, R11, R17 ;  /* 0x0000000b38117223 */ /* 0x000fe20000000011 */
[----:B---3--:R-:W-:Y:S02]  /*3ab0*/  IADD3 R18, P6, R24, UR9, RZ ;  /* 0x0000000918127c10 */ /* 0x008fe4000ffde0ff */
[----:B--2---:R-:W-:Y:S02]  /*3ac0*/  IADD3 R28, P5, R32, R9, RZ ;  /* 0x00000009201c7210 */ /* 0x004fe40007fbe0ff */
[----:B------:R0:W-:Y:S01]  /*3ad0*/  @P4 STG.E desc[UR14][R22.64], R17 ;  /* 0x0000001116004986 */ /* 0x0001e2000c10190e */
[----:B------:R-:W-:-:S05]  /*3ae0*/  IADD3.X R19, R25, UR10, RZ, P6, !PT ;  /* 0x0000000a19137c10 */ /* 0x000fca000b7fe4ff */
[----:B------:R-:W-:Y:S05]  /*3af0*/  @!P2 BRA `(.L_x_88) ;  /* 0x000000000004a947 */ /* 0x000fea0003800000 */
[----:B------:R2:W5:Y:S02]  /*3b00*/  LDG.E.LTC128B R159, desc[UR14][R18.64] ;  /* 0x0000000e129f7981 */ /* 0x000564000c1e1920 */
.L_x_88:
[----:B------:R-:W-:Y:S05]  /*3b10*/  BSYNC B1 ;  /* 0x0000000000017941 */ /* 0x000fea0003800000 */
.L_x_87:
        /* <DEDUP_REMOVED lines=11> */
.L_x_90:
[----:B------:R-:W-:Y:S05]  /*3bd0*/  BSYNC B1 ;  /* 0x0000000000017941 */ /* 0x000fea0003800000 */
.L_x_89:
        /* <DEDUP_REMOVED lines=10> */
.L_x_92:
[----:B------:R-:W-:Y:S05]  /*3c80*/  BSYNC B1 ;  /* 0x0000000000017941 */ /* 0x000fea0003800000 */
.L_x_91:
        /* <DEDUP_REMOVED lines=14> */
.L_x_94:
[----:B------:R-:W-:Y:S05]  /*3d70*/  BSYNC B1 ;  /* 0x0000000000017941 */ /* 0x000fea0003800000 */
.L_x_93:
        /* <DEDUP_REMOVED lines=11> */
.L_x_96:
[----:B------:R-:W-:Y:S05]  /*3e30*/  BSYNC B1 ;  /* 0x0000000000017941 */ /* 0x000fea0003800000 */
.L_x_95:
        /* <DEDUP_REMOVED lines=11> */
.L_x_98:
[----:B------:R-:W-:Y:S05]  /*3ef0*/  BSYNC B1 ;  /* 0x0000000000017941 */ /* 0x000fea0003800000 */
.L_x_97:
[----:B0----5:R-:W-:Y:S01]  /*3f00*/  FMUL R17, R159, R12 ;  /* 0x0000000c9f117220 */ /* 0x021fe20000400000 */
[----:B------:R-:W-:Y:S01]  /*3f10*/  IMAD.X R35, R23, 0x1, R15, P5 ;  /* 0x0000000117237824 */ /* 0x000fe200028e060f */
[----:B------:R-:W-:Y:S01]  /*3f20*/  ISETP.GT.AND P2, PT, R13, 0x8, P0 ;  /* 0x000000080d00780c */ /* 0x000fe20000744270 */
[----:B------:R-:W-:Y:S01]  /*3f30*/  BSSY B1, `(.L_x_99) ;  /* 0x0000007000017945 */ /* 0x000fe20003800000 */
[----:B------:R-:W-:Y:S01]  /*3f40*/  FFMA R17, R62, R11, R17 ;  /* 0x0000000b3e117223 */ /* 0x000fe20000000011 */
[----:B--2---:R-:W-:-:S04]  /*3f50*/  IADD3 R18, P0, R18, UR7, RZ ;  /* 0x0000000712127c10 */ /* 0x004fc8000ff1e0ff */
[----:B------:R0:W-:Y:S01]  /*3f60*/  @P1 STG.E desc[UR14][R34.64], R17 ;  /* 0x0000001122001986 */ /* 0x0001e2000c10190e */
[----:B------:R-:W-:-:S05]  /*3f70*/  IADD3.X R19, R19, UR8, RZ, P0, !PT ;  /* 0x0000000813137c10 */ /* 0x000fca00087fe4ff */
[----:B------:R-:W-:Y:S05]  /*3f80*/  @!P2 BRA `(.L_x_100) ;  /* 0x000000000004a947 */ /* 0x000fea0003800000 */
[----:B------:R2:W5:Y:S02]  /*3f90*/  LDG.E.LTC128B R159, desc[UR14][R18.64] ;  /* 0x0000000e129f7981 */ /* 0x000564000c1e1920 */
.L_x_100:
[----:B------:R-:W-:Y:S05]  /*3fa0*/  BSYNC B1 ;  /* 0x0000000000017941 */ /* 0x000fea0003800000 */
.L_x_99:
[----:B--2---:R-:W-:Y:S01]  /*3fb0*/  IADD3 R18, P5, R28, R16, RZ ;  /* 0x000000101c127210 */ /* 0x004fe20007fbe0ff */
        /* <DEDUP_REMOVED lines=13> */
.L_x_102:
[----:B------:R-:W-:Y:S05]  /*4090*/  BSYNC B1 ;  /* 0x0000000000017941 */ /* 0x000fea0003800000 */
.L_x_101:
[----:B0----5:R-:W-:Y:S01]  /*40a0*/  FMUL R17, R159, R12 ;  /* 0x0000000c9f117220 */ /* 0x021fe20000400000 */
[----:B------:R-:W-:Y:S01]  /*40b0*/  IMAD.X R23, R31, 0x1, R10, P5 ;  /* 0x000000011f177824 */ /* 0x000fe200028e060a */
[----:B------:R-:W-:Y:S01]  /*40c0*/  ISETP.GT.AND P2, PT, R13, RZ, P0 ;  /* 0x000000ff0d00720c */ /* 0x000fe20000744270 */
[----:B------:R-:W-:Y:S01]  /*40d0*/  BSSY B1, `(.L_x_103) ;  /* 0x0000008000017945 */ /* 0x000fe20003800000 */
[----:B------:R-:W-:Y:S01]  /*40e0*/  FFMA R17, R64, R11, R17 ;  /* 0x0000000b40117223 */ /* 0x000fe20000000011 */
[----:B--2---:R-:W-:Y:S02]  /*40f0*/  IADD3 R18, P6, R24, UR9, RZ ;  /* 0x0000000918127c10 */ /* 0x004fe4000ffde0ff */
[----:B---3--:R-:W-:Y:S02]  /*4100*/  IADD3 R28, P5, R32, R9, RZ ;  /* 0x00000009201c7210 */ /* 0x008fe40007fbe0ff */
[----:B------:R0:W-:Y:S01]  /*4110*/  @P4 STG.E desc[UR14][R22.64], R17 ;  /* 0x0000001116004986 */ /* 0x0001e2000c10190e */
[----:B------:R-:W-:-:S05]  /*4120*/  IADD3.X R19, R25, UR10, RZ, P6, !PT ;  /* 0x0000000a19137c10 */ /* 0x000fca000b7fe4ff */
[----:B------:R-:W-:Y:S05]  /*4130*/  @!P2 BRA `(.L_x_104) ;  /* 0x000000000004a947 */ /* 0x000fea0003800000 */
[----:B------:R2:W5:Y:S02]  /*4140*/  LDG.E.LTC128B R159, desc[UR14][R18.64] ;  /* 0x0000000e129f7981 */ /* 0x000564000c1e1920 */
.L_x_104:
[----:B------:R-:W-:Y:S05]  /*4150*/  BSYNC B1 ;  /* 0x0000000000017941 */ /* 0x000fea0003800000 */
.L_x_103:
        /* <DEDUP_REMOVED lines=11> */
.L_x_106:
[----:B------:R-:W-:Y:S05]  /*4210*/  BSYNC B1 ;  /* 0x0000000000017941 */ /* 0x000fea0003800000 */
.L_x_105:
        /* <DEDUP_REMOVED lines=10> */
.L_x_108:
[----:B------:R-:W-:Y:S05]  /*42c0*/  BSYNC B1 ;  /* 0x0000000000017941 */ /* 0x000fea0003800000 */
.L_x_107:
        /* <DEDUP_REMOVED lines=14> */
.L_x_110:
[----:B------:R-:W-:Y:S05]  /*43b0*/  BSYNC B1 ;  /* 0x0000000000017941 */ /* 0x000fea0003800000 */
.L_x_109:
        /* <DEDUP_REMOVED lines=11> */
.L_x_112:
[----:B------:R-:W-:Y:S05]  /*4470*/  BSYNC B1 ;  /* 0x0000000000017941 */ /* 0x000fea0003800000 */
.L_x_111:
        /* <DEDUP_REMOVED lines=11> */
.L_x_114:
[----:B------:R-:W-:Y:S05]  /*4530*/  BSYNC B1 ;  /* 0x0000000000017941 */ /* 0x000fea0003800000 */
.L_x_113:
        /* <DEDUP_REMOVED lines=10> */
.L_x_116:
[----:B------:R-:W-:Y:S05]  /*45e0*/  BSYNC B1 ;  /* 0x0000000000017941 */ /* 0x000fea0003800000 */
.L_x_115:
        /* <DEDUP_REMOVED lines=14> */
.L_x_118:
[----:B------:R-:W-:Y:S05]  /*46d0*/  BSYNC B1 ;  /* 0x0000000000017941 */ /* 0x000fea0003800000 */
.L_x_117:
        /* <DEDUP_REMOVED lines=11> */
.L_x_120:
[----:B------:R-:W-:Y:S05]  /*4790*/  BSYNC B1 ;  /* 0x0000000000017941 */ /* 0x000fea0003800000 */
.L_x_119:
        /* <DEDUP_REMOVED lines=11> */
.L_x_122:
[----:B------:R-:W-:Y:S05]  /*4850*/  BSYNC B1 ;  /* 0x0000000000017941 */ /* 0x000fea0003800000 */
.L_x_121:
        /* <DEDUP_REMOVED lines=10> */
.L_x_124:
[----:B------:R-:W-:Y:S05]  /*4900*/  BSYNC B1 ;  /* 0x0000000000017941 */ /* 0x000fea0003800000 */
.L_x_123:
        /* <DEDUP_REMOVED lines=14> */
.L_x_126:
[----:B------:R-:W-:Y:S05]  /*49f0*/  BSYNC B1 ;  /* 0x0000000000017941 */ /* 0x000fea0003800000 */
.L_x_125:
        /* <DEDUP_REMOVED lines=11> */
.L_x_128:
[----:B------:R-:W-:Y:S05]  /*4ab0*/  BSYNC B1 ;  /* 0x0000000000017941 */ /* 0x000fea0003800000 */
.L_x_127:
        /* <DEDUP_REMOVED lines=11> */
.L_x_130:
[----:B------:R-:W-:Y:S05]  /*4b70*/  BSYNC B1 ;  /* 0x0000000000017941 */ /* 0x000fea0003800000 */
.L_x_129:
        /* <DEDUP_REMOVED lines=10> */
.L_x_132:
[----:B------:R-:W-:Y:S05]  /*4c20*/  BSYNC B1 ;  /* 0x0000000000017941 */ /* 0x000fea0003800000 */
.L_x_131:
        /* <DEDUP_REMOVED lines=14> */
.L_x_134:
[----:B------:R-:W-:Y:S05]  /*4d10*/  BSYNC B1 ;  /* 0x0000000000017941 */ /* 0x000fea0003800000 */
.L_x_133:
        /* <DEDUP_REMOVED lines=11> */
.L_x_136:
[----:B------:R-:W-:Y:S05]  /*4dd0*/  BSYNC B1 ;  /* 0x0000000000017941 */ /* 0x000fea0003800000 */
.L_x_135:
        /* <DEDUP_REMOVED lines=11> */
.L_x_138:
[----:B------:R-:W-:Y:S05]  /*4e90*/  BSYNC B1 ;  /* 0x0000000000017941 */ /* 0x000fea0003800000 */
.L_x_137:
        /* <DEDUP_REMOVED lines=10> */
.L_x_140:
[----:B------:R-:W-:Y:S05]  /*4f40*/  BSYNC B1 ;  /* 0x0000000000017941 */ /* 0x000fea0003800000 */
.L_x_139:
        /* <DEDUP_REMOVED lines=14> */
.L_x_142:
[----:B------:R-:W-:Y:S05]  /*5030*/  BSYNC B1 ;  /* 0x0000000000017941 */ /* 0x000fea0003800000 */
.L_x_141:
        /* <DEDUP_REMOVED lines=11> */
.L_x_144:
[----:B------:R-:W-:Y:S05]  /*50f0*/  BSYNC B1 ;  /* 0x0000000000017941 */ /* 0x000fea0003800000 */
.L_x_143:
        /* <DEDUP_REMOVED lines=11> */
.L_x_146:
[----:B------:R-:W-:Y:S05]  /*51b0*/  BSYNC B1 ;  /* 0x0000000000017941 */ /* 0x000fea0003800000 */
.L_x_145:
        /* <DEDUP_REMOVED lines=10> */
.L_x_148:
[----:B------:R-:W-:Y:S05]  /*5260*/  BSYNC B1 ;  /* 0x0000000000017941 */ /* 0x000fea0003800000 */
.L_x_147:
        /* <DEDUP_REMOVED lines=14> */
.L_x_150:
[----:B------:R-:W-:Y:S05]  /*5350*/  BSYNC B1 ;  /* 0x0000000000017941 */ /* 0x000fea0003800000 */
.L_x_149:
        /* <DEDUP_REMOVED lines=11> */
.L_x_152:
[----:B------:R-:W-:Y:S05]  /*5410*/  BSYNC B1 ;  /* 0x0000000000017941 */ /* 0x000fea0003800000 */
.L_x_151:
        /* <DEDUP_REMOVED lines=11> */
.L_x_154:
[----:B------:R-:W-:Y:S05]  /*54d0*/  BSYNC B1 ;  /* 0x0000000000017941 */ /* 0x000fea0003800000 */
.L_x_153:
        /* <DEDUP_REMOVED lines=10> */
.L_x_156:
[----:B------:R-:W-:Y:S05]  /*5580*/  BSYNC B1 ;  /* 0x0000000000017941 */ /* 0x000fea0003800000 */
.L_x_155:
        /* <DEDUP_REMOVED lines=14> */
.L_x_158:
[----:B------:R-:W-:Y:S05]  /*5670*/  BSYNC B1 ;  /* 0x0000000000017941 */ /* 0x000fea0003800000 */
.L_x_157:
        /* <DEDUP_REMOVED lines=11> */
.L_x_160:
[----:B------:R-:W-:Y:S05]  /*5730*/  BSYNC B1 ;  /* 0x0000000000017941 */ /* 0x000fea0003800000 */
.L_x_159:
        /* <DEDUP_REMOVED lines=11> */
.L_x_162:
[----:B------:R-:W-:Y:S05]  /*57f0*/  BSYNC B1 ;  /* 0x0000000000017941 */ /* 0x000fea0003800000 */
.L_x_161:
        /* <DEDUP_REMOVED lines=10> */
.L_x_164:
[----:B------:R-:W-:Y:S05]  /*58a0*/  BSYNC B1 ;  /* 0x0000000000017941 */ /* 0x000fea0003800000 */
.L_x_163:
        /* <DEDUP_REMOVED lines=14> */
.L_x_166:
[----:B------:R-:W-:Y:S05]  /*5990*/  BSYNC B1 ;  /* 0x0000000000017941 */ /* 0x000fea0003800000 */
.L_x_165:
        /* <DEDUP_REMOVED lines=11> */
.L_x_168:
[----:B------:R-:W-:Y:S05]  /*5a50*/  BSYNC B1 ;  /* 0x0000000000017941 */ /* 0x000fea0003800000 */
.L_x_167:
        /* <DEDUP_REMOVED lines=11> */
.L_x_170:
[----:B------:R-:W-:Y:S05]  /*5b10*/  BSYNC B1 ;  /* 0x0000000000017941 */ /* 0x000fea0003800000 */
.L_x_169:
        /* <DEDUP_REMOVED lines=10> */
.L_x_172:
[----:B------:R-:W-:Y:S05]  /*5bc0*/  BSYNC B1 ;  /* 0x0000000000017941 */ /* 0x000fea0003800000 */
.L_x_171:
        /* <DEDUP_REMOVED lines=14> */
.L_x_174:
[----:B------:R-:W-:Y:S05]  /*5cb0*/  BSYNC B1 ;  /* 0x0000000000017941 */ /* 0x000fea0003800000 */
.L_x_173:
        /* <DEDUP_REMOVED lines=11> */
.L_x_176:
[----:B------:R-:W-:Y:S05]  /*5d70*/  BSYNC B1 ;  /* 0x0000000000017941 */ /* 0x000fea0003800000 */
.L_x_175:
        /* <DEDUP_REMOVED lines=11> */
.L_x_178:
[----:B------:R-:W-:Y:S05]  /*5e30*/  BSYNC B1 ;  /* 0x0000000000017941 */ /* 0x000fea0003800000 */
.L_x_177:
        /* <DEDUP_REMOVED lines=10> */
.L_x_180:
[----:B------:R-:W-:Y:S05]  /*5ee0*/  BSYNC B1 ;  /* 0x0000000000017941 */ /* 0x000fea0003800000 */
.L_x_179:
        /* <DEDUP_REMOVED lines=14> */
.L_x_182:
[----:B------:R-:W-:Y:S05]  /*5fd0*/  BSYNC B1 ;  /* 0x0000000000017941 */ /* 0x000fea0003800000 */
.L_x_181:
        /* <DEDUP_REMOVED lines=11> */
.L_x_184:
[----:B------:R-:W-:Y:S05]  /*6090*/  BSYNC B1 ;  /* 0x0000000000017941 */ /* 0x000fea0003800000 */
.L_x_183:
        /* <DEDUP_REMOVED lines=11> */
.L_x_186:
[----:B------:R-:W-:Y:S05]  /*6150*/  BSYNC B1 ;  /* 0x0000000000017941 */ /* 0x000fea0003800000 */
.L_x_185:
        /* <DEDUP_REMOVED lines=10> */
.L_x_188:
[----:B------:R-:W-:Y:S05]  /*6200*/  BSYNC B1 ;  /* 0x0000000000017941 */ /* 0x000fea0003800000 */
.L_x_187:
        /* <DEDUP_REMOVED lines=14> */
.L_x_190:
[----:B------:R-:W-:Y:S05]  /*62f0*/  BSYNC B1 ;  /* 0x0000000000017941 */ /* 0x000fea0003800000 */
.L_x_189:
        /* <DEDUP_REMOVED lines=11> */
.L_x_192:
[----:B------:R-:W-:Y:S05]  /*63b0*/  BSYNC B1 ;  /* 0x0000000000017941 */ /* 0x000fea0003800000 */
.L_x_191:
        /* <DEDUP_REMOVED lines=11> */
.L_x_194:
[----:B------:R-:W-:Y:S05]  /*6470*/  BSYNC B1 ;  /* 0x0000000000017941 */ /* 0x000fea0003800000 */
.L_x_193:
        /* <DEDUP_REMOVED lines=10> */
.L_x_196:
[----:B------:R-:W-:Y:S05]  /*6520*/  BSYNC B1 ;  /* 0x0000000000017941 */ /* 0x000fea0003800000 */
.L_x_195:
        /* <DEDUP_REMOVED lines=14> */
.L_x_198:
[----:B------:R-:W-:Y:S05]  /*6610*/  BSYNC B1 ;  /* 0x0000000000017941 */ /* 0x000fea0003800000 */
.L_x_197:
        /* <DEDUP_REMOVED lines=11> */
.L_x_200:
[----:B------:R-:W-:Y:S05]  /*66d0*/  BSYNC B1 ;  /* 0x0000000000017941 */ /* 0x000fea0003800000 */
.L_x_199:
        /* <DEDUP_REMOVED lines=11> */
.L_x_202:
[----:B------:R-:W-:Y:S05]  /*6790*/  BSYNC B1 ;  /* 0x0000000000017941 */ /* 0x000fea0003800000 */
.L_x_201:
        /* <DEDUP_REMOVED lines=10> */
.L_x_204:
[----:B------:R-:W-:Y:S05]  /*6840*/  BSYNC B1 ;  /* 0x0000000000017941 */ /* 0x000fea0003800000 */
.L_x_203:
        /* <DEDUP_REMOVED lines=14> */
.L_x_206:
[----:B------:R-:W-:Y:S05]  /*6930*/  BSYNC B1 ;  /* 0x0000000000017941 */ /* 0x000fea0003800000 */
.L_x_205:
        /* <DEDUP_REMOVED lines=11> */
.L_x_208:
[----:B------:R-:W-:Y:S05]  /*69f0*/  BSYNC B1 ;  /* 0x0000000000017941 */ /* 0x000fea0003800000 */
.L_x_207:
        /* <DEDUP_REMOVED lines=11> */
.L_x_210:
[----:B------:R-:W-:Y:S05]  /*6ab0*/  BSYNC B1 ;  /* 0x0000000000017941 */ /* 0x000fea0003800000 */
.L_x_209:
        /* <DEDUP_REMOVED lines=10> */
.L_x_212:
[----:B------:R-:W-:Y:S05]  /*6b60*/  BSYNC B1 ;  /* 0x0000000000017941 */ /* 0x000fea0003800000 */
.L_x_211:
        /* <DEDUP_REMOVED lines=14> */
.L_x_214:
[----:B------:R-:W-:Y:S05]  /*6c50*/  BSYNC B1 ;  /* 0x0000000000017941 */ /* 0x000fea0003800000 */
.L_x_213:
        /* <DEDUP_REMOVED lines=11> */
.L_x_216:
[----:B------:R-:W-:Y:S05]  /*6d10*/  BSYNC B1 ;  /* 0x0000000000017941 */ /* 0x000fea0003800000 */
.L_x_215:
        /* <DEDUP_REMOVED lines=11> */
.L_x_218:
[----:B------:R-:W-:Y:S05]  /*6dd0*/  BSYNC B1 ;  /* 0x0000000000017941 */ /* 0x000fea0003800000 */
.L_x_217:
        /* <DEDUP_REMOVED lines=10> */
.L_x_220:
[----:B------:R-:W-:Y:S05]  /*6e80*/  BSYNC B1 ;  /* 0x0000000000017941 */ /* 0x000fea0003800000 */
.L_x_219:
        /* <DEDUP_REMOVED lines=14> */
.L_x_222:
[----:B------:R-:W-:Y:S05]  /*6f70*/  BSYNC B1 ;  /* 0x0000000000017941 */ /* 0x000fea0003800000 */
.L_x_221:
        /* <DEDUP_REMOVED lines=11> */
.L_x_224:
[----:B------:R-:W-:Y:S05]  /*7030*/  BSYNC B1 ;  /* 0x0000000000017941 */ /* 0x000fea0003800000 */
.L_x_223:
        /* <DEDUP_REMOVED lines=11> */
.L_x_226:
[----:B------:R-:W-:Y:S05]  /*70f0*/  BSYNC B1 ;  /* 0x0000000000017941 */ /* 0x000fea0003800000 */
.L_x_225:
        /* <DEDUP_REMOVED lines=10> */
.L_x_228:
[----:B------:R-:W-:Y:S05]  /*71a0*/  BSYNC B1 ;  /* 0x0000000000017941 */ /* 0x000fea0003800000 */
.L_x_227:
        /* <DEDUP_REMOVED lines=14> */
.L_x_230:
[----:B------:R-:W-:Y:S05]  /*7290*/  BSYNC B1 ;  /* 0x0000000000017941 */ /* 0x000fea0003800000 */
.L_x_229:
        /* <DEDUP_REMOVED lines=11> */
.L_x_232:
[----:B------:R-:W-:Y:S05]  /*7350*/  BSYNC B1 ;  /* 0x0000000000017941 */ /* 0x000fea0003800000 */
.L_x_231:
        /* <DEDUP_REMOVED lines=11> */
.L_x_234:
[----:B------:R-:W-:Y:S05]  /*7410*/  BSYNC B1 ;  /* 0x0000000000017941 */ /* 0x000fea0003800000 */
.L_x_233:
        /* <DEDUP_REMOVED lines=10> */
.L_x_236:
[----:B------:R-:W-:Y:S05]  /*74c0*/  BSYNC B1 ;  /* 0x0000000000017941 */ /* 0x000fea0003800000 */
.L_x_235:
        /* <DEDUP_REMOVED lines=14> */
.L_x_238:
[----:B------:R-:W-:Y:S05]  /*75b0*/  BSYNC B1 ;  /* 0x0000000000017941 */ /* 0x000fea0003800000 */
.L_x_237:
        /* <DEDUP_REMOVED lines=11> */
.L_x_240:
[----:B------:R-:W-:Y:S05]  /*7670*/  BSYNC B1 ;  /* 0x0000000000017941 */ /* 0x000fea0003800000 */
.L_x_239:
        /* <DEDUP_REMOVED lines=11> */
.L_x_242:
[----:B------:R-:W-:Y:S05]  /*7730*/  BSYNC B1 ;  /* 0x0000000000017941 */ /* 0x000fea0003800000 */
.L_x_241:
        /* <DEDUP_REMOVED lines=10> */
.L_x_244:
[----:B------:R-:W-:Y:S05]  /*77e0*/  BSYNC B1 ;  /* 0x0000000000017941 */ /* 0x000fea0003800000 */
.L_x_243:
        /* <DEDUP_REMOVED lines=14> */
.L_x_246:
[----:B------:R-:W-:Y:S05]  /*78d0*/  BSYNC B1 ;  /* 0x0000000000017941 */ /* 0x000fea0003800000 */
.L_x_245:
        /* <DEDUP_REMOVED lines=11> */
.L_x_248:
[----:B------:R-:W-:Y:S05]  /*7990*/  BSYNC B1 ;  /* 0x0000000000017941 */ /* 0x000fea0003800000 */
.L_x_247:
        /* <DEDUP_REMOVED lines=11> */
.L_x_250:
[----:B------:R-:W-:Y:S05]  /*7a50*/  BSYNC B1 ;  /* 0x0000000000017941 */ /* 0x000fea0003800000 */
.L_x_249:
        /* <DEDUP_REMOVED lines=10> */
.L_x_252:
[----:B------:R-:W-:Y:S05]  /*7b00*/  BSYNC B1 ;  /* 0x0000000000017941 */ /* 0x000fea0003800000 */
.L_x_251:
        /* <DEDUP_REMOVED lines=14> */
.L_x_254:
[----:B------:R-:W-:Y:S05]  /*7bf0*/  BSYNC B1 ;  /* 0x0000000000017941 */ /* 0x000fea0003800000 */
.L_x_253:
        /* <DEDUP_REMOVED lines=11> */
.L_x_256:
[----:B------:R-:W-:Y:S05]  /*7cb0*/  BSYNC B1 ;  /* 0x0000000000017941 */ /* 0x000fea0003800000 */
.L_x_255:
        /* <DEDUP_REMOVED lines=11> */
.L_x_258:
[----:B------:R-:W-:Y:S05]  /*7d70*/  BSYNC B1 ;  /* 0x0000000000017941 */ /* 0x000fea0003800000 */
.L_x_257:
        /* <DEDUP_REMOVED lines=10> */
.L_x_260:
[----:B------:R-:W-:Y:S05]  /*7e20*/  BSYNC B1 ;  /* 0x0000000000017941 */ /* 0x000fea0003800000 */
.L_x_259:
        /* <DEDUP_REMOVED lines=14> */
.L_x_262:
[----:B------:R-:W-:Y:S05]  /*7f10*/  BSYNC B1 ;  /* 0x0000000000017941 */ /* 0x000fea0003800000 */
.L_x_261:
[----:B0----5:R-:W-:Y:S01]  /*7f20*/  FMUL R17, R159, R12 ;  /* 0x0000000c9f117220 */ /* 0x021fe20000400000 */
[----:B------:R-:W-:Y:S01]  /*7f30*/  IMAD.X R23, R31, 0x1, R10, P6 ;  /* 0x000000011f177824 */ /* 0x000fe200030e060a */
[----:B------:R-:W-:Y:S01]  /*7f40*/  ISETP.GT.AND P2, PT, R13, RZ, P1 ;  /* 0x000000ff0d00720c */ /* 0x000fe20000f44270 */
[----:B------:R-:W-:Y:S01]  /*7f50*/  BSSY B1, `(.L_x_263) ;  /* 0x0000007000017945 */ /* 0x000fe20003800000 */
[----:B------:R-:W-:Y:S01]  /*7f60*/  FFMA R17, R144, R11, R17 ;  /* 0x0000000b90117223 */ /* 0x000fe20000000011 */
[----:B------:R-:W-:-:S04]  /*7f70*/  IADD3 R34, P0, R24, UR9, RZ ;  /* 0x0000000918227c10 */ /* 0x000fc8000ff1e0ff */
[----:B------:R0:W-:Y:S01]  /*7f80*/  @P5 STG.E desc[UR14][R22.64], R17 ;  /* 0x0000001116005986 */ /* 0x0001e2000c10190e */
[----:B------:R-:W-:-:S05]  /*7f90*/  IADD3.X R35, R25, UR10, RZ, P0, !PT ;  /* 0x0000000a19237c10 */ /* 0x000fca00087fe4ff */
[----:B------:R-:W-:Y:S05]  /*7fa0*/  @!P2 BRA `(.L_x_264) ;  /* 0x000000000004a947 */ /* 0x000fea0003800000 */
[----:B------:R0:W5:Y:S02]  /*7fb0*/  LDG.E.LTC128B R159, desc[UR14][R34.64] ;  /* 0x0000000e229f7981 */ /* 0x000164000c1e1920 */
.L_x_264:
[----:B------:R-:W-:Y:S05]  /*7fc0*/  BSYNC B1 ;  /* 0x0000000000017941 */ /* 0x000fea0003800000 */
.L_x_263:
[----:B--2---:R-:W-:Y:S01]  /*7fd0*/  IADD3 R18, P5, R32, R9, RZ ;  /* 0x0000000920127210 */ /* 0x004fe20007fbe0ff */
[----:B---3-5:R-:W-:Y:S01]  /*7fe0*/  FMUL R28, R159, R12 ;  /* 0x0000000c9f1c7220 */ /* 0x028fe20000400000 */
[----:B------:R-:W-:Y:S01]  /*7ff0*/  ISETP.GT.AND P4, PT, R13, 0x8, P4 ;  /* 0x000000080d00780c */ /* 0x000fe20002784270 */
[----:B------:R-:W-:Y:S01]  /*8000*/  BSSY B1, `(.L_x_265) ;  /* 0x000000a000017945 */ /* 0x000fe20003800000 */
[----:B------:R-:W-:Y:S01]  /*8010*/  IADD3 R26, P6, R26, UR7, RZ ;  /* 0x000000071a1a7c10 */ /* 0x000fe2000ffde0ff */
[----:B------:R-:W-:Y:S01]  /*8020*/  FFMA R145, R145, R11, R28 ;  /* 0x0000000b91917223 */ /* 0x000fe2000000001c */
[----:B------:R-:W-:Y:S01]  /*8030*/  IMAD.X R19, R33, 0x1, R10, P5 ;  /* 0x0000000121137824 */ /* 0x000fe200028e060a */
[----:B------:R-:W-:Y:S02]  /*8040*/  ISETP.GT.AND P0, PT, R14, 0xf8, PT ;  /* 0x000000f80e00780c */ /* 0x000fe40003f04270 */
[----:B------:R-:W-:Y:S02]  /*8050*/  IADD3 R28, P5, R30, R16, RZ ;  /* 0x000000101e1c7210 */ /* 0x000fe40007fbe0ff */
[----:B------:R2:W-:Y:S01]  /*8060*/  @P2 STG.E desc[UR14][R18.64], R145 ;  /* 0x0000009112002986 */ /* 0x0005e2000c10190e */
[----:B------:R-:W-:-:S03]  /*8070*/  IADD3.X R27, R27, UR8, RZ, P6, !PT ;  /* 0x000000081b1b7c10 */ /* 0x000fc6000b7fe4ff */
[----:B------:R-:W-:Y:S07]  /*8080*/  @!P4 BRA `(.L_x_266) ;  /* 0x000000000004c947 */ /* 0x000fee0003800000 */
[----:B------:R3:W5:Y:S02]  /*8090*/  LDG.E.LTC128B R159, desc[UR14][R26.64] ;  /* 0x0000000e1a9f7981 */ /* 0x000764000c1e1920 */
.L_x_266:
[----:B------:R-:W-:Y:S05]  /*80a0*/  BSYNC B1 ;  /* 0x0000000000017941 */ /* 0x000fea0003800000 */
.L_x_265:
[----:B0----5:R-:W-:Y:S01]  /*80b0*/  FMUL R17, R159, R12 ;  /* 0x0000000c9f117220 */ /* 0x021fe20000400000 */
[----:B------:R-:W-:Y:S01]  /*80c0*/  IMAD.X R29, R31, 0x1, R15, P5 ;  /* 0x000000011f1d7824 */ /* 0x000fe200028e060f */
[----:B------:R-:W-:Y:S01]  /*80d0*/  ISETP.GT.AND P1, PT, R13, 0x8, P1 ;  /* 0x000000080d00780c */ /* 0x000fe20000f24270 */
[----:B------:R-:W-:Y:S01]  /*80e0*/  BSSY B1, `(.L_x_267) ;  /* 0x0000008000017945 */ /* 0x000fe20003800000 */
[----:B------:R-:W-:Y:S01]  /*80f0*/  FFMA R17, R146, R11, R17 ;  /* 0x0000000b92117223 */ /* 0x000fe20000000011 */
[----:B----4-:R-:W-:Y:S02]  /*8100*/  IADD3 R24, P5, R24, UR7, RZ ;  /* 0x0000000718187c10 */ /* 0x010fe4000ffbe0ff */
[----:B------:R-:W-:Y:S02]  /*8110*/  ISETP.GT.AND P2, PT, R14, 0xf9, PT ;  /* 0x000000f90e00780c */ /* 0x000fe40003f44270 */
[----:B------:R0:W-:Y:S01]  /*8120*/  @P4 STG.E desc[UR14][R28.64], R17 ;  /* 0x000000111c004986 */ /* 0x0001e2000c10190e */
[----:B------:R-:W-:-:S05]  /*8130*/  IADD3.X R25, R25, UR8, RZ, P5, !PT ;  /* 0x0000000819197c10 */ /* 0x000fca000affe4ff */
[----:B------:R-:W-:Y:S05]  /*8140*/  @!P1 BRA `(.L_x_268) ;  /* 0x0000000000049947 */ /* 0x000fea0003800000 */
[----:B------:R4:W5:Y:S02]  /*8150*/  LDG.E.LTC128B R159, desc[UR14][R24.64] ;  /* 0x0000000e189f7981 */ /* 0x000964000c1e1920 */
.L_x_268:
[----:B------:R-:W-:Y:S05]  /*8160*/  BSYNC B1 ;  /* 0x0000000000017941 */ /* 0x000fea0003800000 */
.L_x_267:
[----:B----4-:R-:W-:Y:S01]  /*8170*/  IADD3 R24, P6, R32, R16, RZ ;  /* 0x0000001020187210 */ /* 0x010fe20007fde0ff */
[----:B-----5:R-:W-:Y:S01]  /*8180*/  FMUL R14, R159, R12 ;  /* 0x0000000c9f0e7220 */ /* 0x020fe20000400000 */
[----:B------:R-:W-:Y:S01]  /*8190*/  ISETP.GT.AND P4, PT, R13, RZ, P0 ;  /* 0x000000ff0d00720c */ /* 0x000fe20000784270 */
[----:B------:R-:W-:Y:S01]  /*81a0*/  BSSY B1, `(.L_x_269) ;  /* 0x0000009000017945 */ /* 0x000fe20003800000 */
[----:B---3--:R-:W-:Y:S01]  /*81b0*/  IADD3 R26, P5, R22, R9, RZ ;  /* 0x00000009161a7210 */ /* 0x008fe20007fbe0ff */
[----:B------:R-:W-:Y:S02]  /*81c0*/  IMAD.X R25, R33, 0x1, R15, P6 ;  /* 0x0000000121197824 */ /* 0x000fe400030e060f */
[----:B------:R-:W-:-:S05]  /*81d0*/  FFMA R147, R147, R11, R14 ;  /* 0x0000000b93937223 */ /* 0x000fca000000000e */
[----:B------:R3:W-:Y:S03]  /*81e0*/  @P1 STG.E desc[UR14][R24.64], R147 ;  /* 0x0000009318001986 */ /* 0x0007e6000c10190e */
[----:B------:R-:W-:Y:S05]  /*81f0*/  @!P4 BRA `(.L_x_270) ;  /* 0x00000000000cc947 */ /* 0x000fea0003800000 */
[----:B---3--:R-:W-:-:S04]  /*8200*/  IADD3 R24, P1, R20, UR9, RZ ;  /* 0x0000000914187c10 */ /* 0x008fc8000ff3e0ff */
[----:B------:R-:W-:-:S05]  /*8210*/  IADD3.X R25, R21, UR10, RZ, P1, !PT ;  /* 0x0000000a15197c10 */ /* 0x000fca0008ffe4ff */
[----:B------:R4:W5:Y:S04]  /*8220*/  LDG.E.LTC128B R159, desc[UR14][R24.64] ;  /* 0x0000000e189f7981 */ /* 0x000968000c1e1920 */
.L_x_270:
[----:B------:R-:W-:Y:S05]  /*8230*/  BSYNC B1 ;  /* 0x0000000000017941 */ /* 0x000fea0003800000 */
.L_x_269:
[----:B0----5:R-:W-:Y:S01]  /*8240*/  FMUL R17, R159, R12 ;  /* 0x0000000c9f117220 */ /* 0x021fe20000400000 */
[----:B------:R-:W-:Y:S01]  /*8250*/  IMAD.X R27, R23, 0x1, R10, P5 ;  /* 0x00000001171b7824 */ /* 0x000fe200028e060a */
[----:B------:R-:W-:Y:S01]  /*8260*/  ISETP.GT.AND P1, PT, R13, RZ, P2 ;  /* 0x000000ff0d00720c */ /* 0x000fe20001724270 */
[----:B------:R-:W-:Y:S01]  /*8270*/  BSSY B1, `(.L_x_271) ;  /* 0x0000008000017945 */ /* 0x000fe20003800000 */
[----:B------:R-:W-:Y:S01]  /*8280*/  FFMA R17, R148, R11, R17 ;  /* 0x0000000b94117223 */ /* 0x000fe20000000011 */
[----:B---34-:R-:W-:Y:S02]  /*8290*/  IADD3 R24, P6, R34, UR9, RZ ;  /* 0x0000000922187c10 */ /* 0x018fe4000ffde0ff */
[----:B------:R-:W-:Y:S02]  /*82a0*/  IADD3 R28, P5, R18, R9, RZ ;  /* 0x00000009121c7210 */ /* 0x000fe40007fbe0ff */
[----:B------:R0:W-:Y:S01]  /*82b0*/  @P4 STG.E desc[UR14][R26.64], R17 ;  /* 0x000000111a004986 */ /* 0x0001e2000c10190e */
[----:B------:R-:W-:-:S05]  /*82c0*/  IADD3.X R25, R35, UR10, RZ, P6, !PT ;  /* 0x0000000a23197c10 */ /* 0x000fca000b7fe4ff */
[----:B------:R-:W-:Y:S05]  /*82d0*/  @!P1 BRA `(.L_x_272) ;  /* 0x0000000000049947 */ /* 0x000fea0003800000 */
[----:B------:R3:W5:Y:S02]  /*82e0*/  LDG.E.LTC128B R159, desc[UR14][R24.64] ;  /* 0x0000000e189f7981 */ /* 0x000764000c1e1920 */
.L_x_272:
[----:B------:R-:W-:Y:S05]  /*82f0*/  BSYNC B1 ;  /* 0x0000000000017941 */ /* 0x000fea0003800000 */
.L_x_271:
[----:B-----5:R-:W-:Y:S01]  /*8300*/  FMUL R14, R159, R12 ;  /* 0x0000000c9f0e7220 */ /* 0x020fe20000400000 */
[----:B------:R-:W-:Y:S01]  /*8310*/  IMAD.X R29, R19, 0x1, R10, P5 ;  /* 0x00000001131d7824 */ /* 0x000fe200028e060a */
[----:B------:R-:W-:Y:S01]  /*8320*/  ISETP.GT.AND P0, PT, R13, 0x8, P0 ;  /* 0x000000080d00780c */ /* 0x000fe20000704270 */
[----:B------:R-:W-:Y:S01]  /*8330*/  BSSY B1, `(.L_x_273) ;  /* 0x0000008000017945 */ /* 0x000fe20003800000 */
[----:B------:R-:W-:Y:S01]  /*8340*/  FFMA R149, R149, R11, R14 ;  /* 0x0000000b95957223 */ /* 0x000fe2000000000e */
[----:B------:R-:W-:Y:S02]  /*8350*/  IADD3 R20, P4, R20, UR7, RZ ;  /* 0x0000000714147c10 */ /* 0x000fe4000ff9e0ff */
[----:B---3--:R-:W-:Y:S02]  /*8360*/  IADD3 R24, P5, R22, R16, RZ ;  /* 0x0000001016187210 */ /* 0x008fe40007fbe0ff */
[----:B------:R3:W-:Y:S01]  /*8370*/  @P1 STG.E desc[UR14][R28.64], R149 ;  /* 0x000000951c001986 */ /* 0x0007e2000c10190e */
[----:B------:R-:W-:-:S05]  /*8380*/  IADD3.X R21, R21, UR8, RZ, P4, !PT ;  /* 0x0000000815157c10 */ /* 0x000fca000a7fe4ff */
[----:B------:R-:W-:Y:S05]  /*8390*/  @!P0 BRA `(.L_x_274) ;  /* 0x0000000000048947 */ /* 0x000fea0003800000 */
[----:B------:R4:W5:Y:S02]  /*83a0*/  LDG.E.LTC128B R159, desc[UR14][R20.64] ;  /* 0x0000000e149f7981 */ /* 0x000964000c1e1920 */
.L_x_274:
[----:B------:R-:W-:Y:S05]  /*83b0*/  BSYNC B1 ;  /* 0x0000000000017941 */ /* 0x000fea0003800000 */
.L_x_273:
[----:B------:R-:W-:Y:S01]  /*83c0*/  ISETP.GT.AND P2, PT, R13, 0x8, P2 ;  /* 0x000000080d00780c */ /* 0x000fe20001744270 */
[----:B-----5:R-:W-:Y:S01]  /*83d0*/  FMUL R9, R159, R12 ;  /* 0x0000000c9f097220 */ /* 0x020fe20000400000 */
[----:B------:R-:W-:Y:S01]  /*83e0*/  IMAD.X R25, R23, 0x1, R15, P5 ;  /* 0x0000000117197824 */ /* 0x000fe200028e060f */
[----:B------:R-:W-:Y:S02]  /*83f0*/  BSSY B1, `(.L_x_275) ;  /* 0x0000007000017945 */ /* 0x000fe40003800000 */
[----:B------:R-:W-:-:S05]  /*8400*/  FFMA R9, R150, R11, R9 ;  /* 0x0000000b96097223 */ /* 0x000fca0000000009 */
[----:B------:R0:W-:Y:S01]  /*8410*/  @P0 STG.E desc[UR14][R24.64], R9 ;  /* 0x0000000918000986 */ /* 0x0001e2000c10190e */
[----:B----4-:R-:W-:-:S04]  /*8420*/  IADD3 R20, P0, R34, UR7, RZ ;  /* 0x0000000722147c10 */ /* 0x010fc8000ff1e0ff */
[----:B------:R-:W-:Y:S01]  /*8430*/  IADD3.X R21, R35, UR8, RZ, P0, !PT ;  /* 0x0000000823157c10 */ /* 0x000fe200087fe4ff */
[----:B------:R-:W-:Y:S08]  /*8440*/  @!P2 BRA `(.L_x_276) ;  /* 0x000000000004a947 */ /* 0x000ff00003800000 */
[----:B------:R4:W5:Y:S02]  /*8450*/  LDG.E.LTC128B R159, desc[UR14][R20.64] ;  /* 0x0000000e149f7981 */ /* 0x000964000c1e1920 */
.L_x_276:
[----:B------:R-:W-:Y:S05]  /*8460*/  BSYNC B1 ;  /* 0x0000000000017941 */ /* 0x000fea0003800000 */
.L_x_275:
[----:B------:R-:W-:Y:S05]  /*8470*/  @!P2 BRA `(.L_x_277) ;  /* 0x0000002c001ca947 */ /* 0x000fea0003800000 */
[----:B------:R-:W-:Y:S01]  /*8480*/  IADD3 R16, P0, R18, R16, RZ ;  /* 0x0000001012107210 */ /* 0x000fe20007f1e0ff */
[----:B-----5:R-:W-:-:S04]  /*8490*/  FMUL R10, R159, R12 ;  /* 0x0000000c9f0a7220 */ /* 0x020fc80000400000 */
[----:B0-----:R-:W-:Y:S02]  /*84a0*/  IMAD.X R17, R19, 0x1, R15, P0 ;  /* 0x0000000113117824 */ /* 0x001fe400000e060f */
[----:B------:R-:W-:-:S05]  /*84b0*/  FFMA R151, R151, R11, R10 ;  /* 0x0000000b97977223 */ /* 0x000fca000000000a */
[----:B------:R0:W-:Y:S01]  /*84c0*/  STG.E desc[UR14][R16.64], R151 ;  /* 0x0000009710007986 */ /* 0x0001e2000c10190e */
[----:B------:R-:W-:Y:S05]  /*84d0*/  BRA `(.L_x_277) ;  /* 0x0000002c00047947 */ /* 0x000fea0003800000 */
.L_x_26:
[----:B------:R-:W-:Y:S01]  /*84e0*/  ULDC.64 UR8, c[0x0][0x6c0] ;  /* 0x0001b00000087ab9 */ /* 0x000fe20000000a00 */
[----:B------:R-:W-:Y:S01]  /*84f0*/  ISETP.GT.AND P2, PT, R14, 0x1, PT ;  /* 0x000000010e00780c */ /* 0x000fe20003f44270 */
[-C--:B--2---:R-:W-:Y:S01]  /*8500*/  FMUL R15, R24, R11.reuse ;  /* 0x0000000b180f7220 */ /* 0x084fe20000400000 */
[----:B------:R-:W-:Y:S01]  /*8510*/  LEA R18, P1, R156, UR8, 0x2 ;  /* 0x000000089c127c11 */ /* 0x000fe2000f8210ff */
[-C--:B------:R-:W-:Y:S01]  /*8520*/  FMUL R25, R25, R11.reuse ;  /* 0x0000000b19197220 */ /* 0x080fe20000400000 */
[C---:B------:R-:W-:Y:S01]  /*8530*/  ISETP.GT.AND P4, PT, R13.reuse, RZ, P2 ;  /* 0x000000ff0d00720c */ /* 0x040fe20001784270 */
[----:B------:R-:W-:Y:S01]  /*8540*/  IMAD.SHL.U32 R10, R16, 0x20, RZ ;  /* 0x00000020100a7824 */ /* 0x000fe200078e00ff */
[----:B------:R-:W-:Y:S01]  /*8550*/  LEA.HI.X R19, R156, UR9, R165, 0x2, P1 ;  /* 0x000000099c137c11 */ /* 0x000fe200088f14a5 */
[-C--:B------:R-:W-:Y:S01]  /*8560*/  FMUL R153, R26, R11.reuse ;  /* 0x0000000b1a997220 */ /* 0x080fe20000400000 */
[----:B------:R-:W-:Y:S01]  /*8570*/  ISETP.GT.AND P1, PT, R13, 0x8, P0 ;  /* 0x000000080d00780c */ /* 0x000fe20000724270 */
[-C--:B------:R-:W-:Y:S01]  /*8580*/  FMUL R27, R27, R11.reuse ;  /* 0x0000000b1b1b7220 */ /* 0x080fe20000400000 */
[C-C-:B------:R-:W-:Y:S01]  /*8590*/  SHF.L.U64.HI R9, R16.reuse, 0x5, R17.reuse ;  /* 0x0000000510097819 */ /* 0x140fe20000010211 */
[----:B------:R-:W-:Y:S01]  /*85a0*/  @P5 STG.E desc[UR14][R18.64], R15 ;  /* 0x0000000f12005986 */ /* 0x000fe2000c10190e */
[-C--:B------:R-:W-:Y:S01]  /*85b0*/  LEA R20, P5, R16, R18.reuse, 0x2 ;  /* 0x0000001210147211 */ /* 0x080fe200078a10ff */
[-C--:B------:R-:W-:Y:S01]  /*85c0*/  FMUL R155, R28, R11.reuse ;  /* 0x0000000b1c9b7220 */ /* 0x080fe20000400000 */
[----:B------:R-:W-:Y:S01]  /*85d0*/  ISETP.GT.AND P0, PT, R14, 0x8, PT ;  /* 0x000000080e00780c */ /* 0x000fe20003f04270 */
[----:B------:R-:W-:Y:S01]  /*85e0*/  FMUL R29, R29, R11 ;  /* 0x0000000b1d1d7220 */ /* 0x000fe20000400000 */
[----:B------:R-:W-:Y:S01]  /*85f0*/  LEA.HI.X R21, R16, R19, R17, 0x2, P5 ;  /* 0x0000001310157211 */ /* 0x000fe200028f1411 */
[-C--:B------:R-:W-:Y:S01]  /*8600*/  FMUL R31, R31, R11.reuse ;  /* 0x0000000b1f1f7220 */ /* 0x080fe20000400000 */
[----:B------:R-:W-:Y:S01]  /*8610*/  ISETP.GT.AND P2, PT, R13, 0x8, P2 ;  /* 0x000000080d00780c */ /* 0x000fe20001744270 */
[-C--:B------:R-:W-:Y:S01]  /*8620*/  FMUL R33, R33, R11.reuse ;  /* 0x0000000b21217220 */ /* 0x080fe20000400000 */
[----:B------:R-:W-:Y:S01]  /*8630*/  ISETP.GT.AND P5, PT, R13, RZ, P0 ;  /* 0x000000ff0d00720c */ /* 0x000fe200007a4270 */
[----:B------:R-:W-:Y:S01]  /*8640*/  @P1 IMAD.MOV.U32 R16, RZ, RZ, R18 ;  /* 0x000000ffff101224 */ /* 0x000fe200078e0012 */
[----:B------:R0:W-:Y:S01]  /*8650*/  @P4 STG.E desc[UR14][R20.64], R25 ;  /* 0x0000001914004986 */ /* 0x0001e2000c10190e */
[--C-:B------:R-:W-:Y:S01]  /*8660*/  @P1 IMAD.MOV.U32 R17, RZ, RZ, R19.reuse ;  /* 0x000000ffff111224 */ /* 0x100fe200078e0013 */
[C---:B------:R-:W-:Y:S01]  /*8670*/  IADD3 R22, P4, R10.reuse, R18, RZ ;  /* 0x000000120a167210 */ /* 0x040fe20007f9e0ff */
[-C--:B------:R-:W-:Y:S01]  /*8680*/  FMUL R35, R35, R11.reuse ;  /* 0x0000000b23237220 */ /* 0x080fe20000400000 */
[----:B------:R-:W-:Y:S01]  /*8690*/  IADD3 R24, P6, R10, R20, RZ ;  /* 0x000000140a187210 */ /* 0x000fe20007fde0ff */
[-C--:B------:R-:W-:Y:S01]  /*86a0*/  FMUL R37, R37, R11.reuse ;  /* 0x0000000b25257220 */ /* 0x080fe20000400000 */
[----:B------:R1:W-:Y:S01]  /*86b0*/  @P1 STG.E desc[UR14][R16.64+0x20], R153 ;  /* 0x0000209910001986 */ /* 0x0003e2000c10190e */
[----:B------:R-:W-:Y:S01]  /*86c0*/  ISETP.GT.AND P1, PT, R14, 0x9, PT ;  /* 0x000000090e00780c */ /* 0x000fe20003f24270 */
[----:B------:R-:W-:Y:S01]  /*86d0*/  IMAD.X R23, R9, 0x1, R19, P4 ;  /* 0x0000000109177824 */ /* 0x000fe200020e0613 */
[C---:B------:R-:W-:Y:S01]  /*86e0*/  ISETP.GT.AND P0, PT, R13.reuse, 0x8, P0 ;  /* 0x000000080d00780c */ /* 0x040fe20000704270 */
[----:B------:R2:W-:Y:S01]  /*86f0*/  @P2 STG.E desc[UR14][R20.64+0x20], R27 ;  /* 0x0000201b14002986 */ /* 0x0005e2000c10190e */
[----:B------:R-:W-:Y:S01]  /*8700*/  ISETP.GT.AND P4, PT, R13, RZ, P1 ;  /* 0x000000ff0d00720c */ /* 0x000fe20000f84270 */
[----:B0-----:R-:W-:Y:S01]  /*8710*/  IMAD.X R25, R9, 0x1, R21, P6 ;  /* 0x0000000109197824 */ /* 0x001fe200030e0615 */
[----:B------:R-:W-:Y:S01]  /*8720*/  IADD3 R15, P2, R10, 0x20, RZ ;  /* 0x000000200a0f7810 */ /* 0x000fe20007f5e0ff */
[----:B------:R-:W-:Y:S01]  /*8730*/  @P5 STG.E desc[UR14][R22.64], R155 ;  /* 0x0000009b16005986 */ /* 0x000fe2000c10190e */
[----:B------:R-:W-:Y:S01]  /*8740*/  ISETP.GT.AND P1, PT, R13, 0x8, P1 ;  /* 0x000000080d00780c */ /* 0x000fe20000f24270 */
[----:B------:R-:W-:Y:S01]  /*8750*/  FMUL R39, R39, R11 ;  /* 0x0000000b27277220 */ /* 0x000fe20000400000 */
[----:B------:R-:W-:Y:S01]  /*8760*/  IADD3 R18, P5, R15, R18, RZ ;  /* 0x000000120f127210 */ /* 0x000fe20007fbe0ff */
[----:B-1----:R-:W-:-:S02]  /*8770*/  IMAD.X R16, RZ, RZ, R9, P2 ;  /* 0x000000ffff107224 */ /* 0x002fc400010e0609 */
[-C--:B------:R-:W-:Y:S01]  /*8780*/  FMUL R17, R30, R11.reuse ;  /* 0x0000000b1e117220 */ /* 0x080fe20000400000 */
[----:B------:R-:W-:Y:S01]  /*8790*/  ISETP.GT.AND P2, PT, R14, 0x10, PT ;  /* 0x000000100e00780c */ /* 0x000fe20003f44270 */
[-C--:B------:R-:W-:Y:S01]  /*87a0*/  FMUL R153, R32, R11.reuse ;  /* 0x0000000b20997220 */ /* 0x080fe20000400000 */
[----:B------:R-:W-:Y:S01]  /*87b0*/  IMAD.X R19, R16, 0x1, R19, P5 ;  /* 0x0000000110137824 */ /* 0x000fe200028e0613 */
[----:B------:R-:W-:Y:S01]  /*87c0*/  IADD3 R26, P6, R10, R22, RZ ;  /* 0x000000160a1a7210 */ /* 0x000fe20007fde0ff */
[----:B------:R-:W-:Y:S01]  /*87d0*/  @P4 STG.E desc[UR14][R24.64], R29 ;  /* 0x0000001d18004986 */ /* 0x000fe2000c10190e */
[----:B--2---:R-:W-:Y:S01]  /*87e0*/  IADD3 R20, P4, R15, R20, RZ ;  /* 0x000000140f147210 */ /* 0x004fe20007f9e0ff */
[----:B------:R-:W-:Y:S01]  /*87f0*/  FMUL R41, R41, R11 ;  /* 0x0000000b29297220 */ /* 0x000fe20000400000 */
[----:B------:R-:W-:Y:S01]  /*8800*/  ISETP.GT.AND P5, PT, R13, RZ, P2 ;  /* 0x000000ff0d00720c */ /* 0x000fe200017a4270 */
[----:B------:R0:W-:Y:S01]  /*8810*/  @P0 STG.E desc[UR14][R18.64], R17 ;  /* 0x0000001112000986 */ /* 0x0001e2000c10190e */
[----:B------:R-:W-:Y:S01]  /*8820*/  ISETP.GT.AND P0, PT, R14, 0x11, PT ;  /* 0x000000110e00780c */ /* 0x000fe20003f04270 */
[----:B------:R-:W-:-:S02]  /*8830*/  IMAD.X R21, R16, 0x1, R21, P4 ;  /* 0x0000000110157824 */ /* 0x000fc400020e0615 */
[-C--:B------:R-:W-:Y:S01]  /*8840*/  FMUL R43, R43, R11.reuse ;  /* 0x0000000b2b2b7220 */ /* 0x080fe20000400000 */
[----:B------:R-:W-:Y:S01]  /*8850*/  IMAD.X R27, R9, 0x1, R23, P6 ;  /* 0x00000001091b7824 */ /* 0x000fe200030e0617 */
[----:B------:R-:W-:Y:S01]  /*8860*/  ISETP.GT.AND P4, PT, R13, RZ, P0 ;  /* 0x000000ff0d00720c */ /* 0x000fe20000784270 */
[-C--:B------:R-:W-:Y:S01]  /*8870*/  FMUL R45, R45, R11.reuse ;  /* 0x0000000b2d2d7220 */ /* 0x080fe20000400000 */
[----:B------:R1:W-:Y:S01]  /*8880*/  @P1 STG.E desc[UR14][R20.64], R31 ;  /* 0x0000001f14001986 */ /* 0x0003e2000c10190e */
[----:B------:R-:W-:Y:S01]  /*8890*/  ISETP.GT.AND P1, PT, R13, 0x8, P2 ;  /* 0x000000080d00780c */ /* 0x000fe20001724270 */
[-C--:B------:R-:W-:Y:S01]  /*88a0*/  FMUL R47, R47, R11.reuse ;  /* 0x0000000b2f2f7220 */ /* 0x080fe20000400000 */
[----:B------:R-:W-:Y:S01]  /*88b0*/  IADD3 R28, P2, R10, R24, RZ ;  /* 0x000000180a1c7210 */ /* 0x000fe20007f5e0ff */
[-C--:B------:R-:W-:Y:S01]  /*88c0*/  FMUL R49, R49, R11.reuse ;  /* 0x0000000b31317220 */ /* 0x080fe20000400000 */
[----:B------:R-:W-:Y:S01]  /*88d0*/  @P5 STG.E desc[UR14][R26.64], R153 ;  /* 0x000000991a005986 */ /* 0x000fe2000c10190e */
[----:B0-----:R-:W-:Y:S01]  /*88e0*/  IADD3 R18, P5, R15, R22, RZ ;  /* 0x000000160f127210 */ /* 0x001fe20007fbe0ff */
[-C--:B------:R-:W-:Y:S01]  /*88f0*/  FMUL R17, R34, R11.reuse ;  /* 0x0000000b22117220 */ /* 0x080fe20000400000 */
[----:B------:R-:W-:Y:S01]  /*8900*/  IMAD.X R29, R9, 0x1, R25, P2 ;  /* 0x00000001091d7824 */ /* 0x000fe200010e0619 */
[----:B------:R-:W-:Y:S01]  /*8910*/  ISETP.GT.AND P0, PT, R13, 0x8, P0 ;  /* 0x000000080d00780c */ /* 0x000fe20000704270 */
[-C--:B------:R-:W-:Y:S01]  /*8920*/  FMUL R51, R51, R11.reuse ;  /* 0x0000000b33337220 */ /* 0x080fe20000400000 */
[----:B------:R-:W-:Y:S01]  /*8930*/  ISETP.GT.AND P2, PT, R14, 0x18, PT ;  /* 0x000000180e00780c */ /* 0x000fe20003f44270 */
[----:B------:R-:W-:Y:S01]  /*8940*/  IMAD.X R19, R16, 0x1, R23, P5 ;  /* 0x0000000110137824 */ /* 0x000fe200028e0617 */
[----:B------:R-:W-:Y:S01]  /*8950*/  @P4 STG.E desc[UR14][R28.64], R33 ;  /* 0x000000211c004986 */ /* 0x000fe2000c10190e */
[----:B-1----:R-:W-:Y:S01]  /*8960*/  IADD3 R20, P4, R15, R24, RZ ;  /* 0x000000180f147210 */ /* 0x002fe20007f9e0ff */
[-C--:B------:R-:W-:Y:S01]  /*8970*/  FMUL R31, R36, R11.reuse ;  /* 0x0000000b241f7220 */ /* 0x080fe20000400000 */
[----:B------:R-:W-:Y:S01]  /*8980*/  ISETP.GT.AND P5, PT, R13, RZ, P2 ;  /* 0x000000ff0d00720c */ /* 0x000fe200017a4270 */
[----:B------:R0:W-:Y:S01]  /*8990*/  @P1 STG.E desc[UR14][R18.64], R17 ;  /* 0x0000001112001986 */ /* 0x0001e2000c10190e */
[----:B------:R-:W-:Y:S01]  /*89a0*/  ISETP.GT.AND P1, PT, R14, 0x19, PT ;  /* 0x000000190e00780c */ /* 0x000fe20003f24270 */
[----:B------:R-:W-:Y:S01]  /*89b0*/  IMAD.X R21, R16, 0x1, R25, P4 ;  /* 0x0000000110157824 */ /* 0x000fe200020e0619 */
[C---:B------:R-:W-:Y:S01]  /*89c0*/  IADD3 R22, P6, R10.reuse, R26, RZ ;  /* 0x0000001a0a167210 */ /* 0x040fe20007fde0ff */
[-C--:B------:R-:W-:Y:S01]  /*89d0*/  FMUL R53, R53, R11.reuse ;  /* 0x0000000b35357220 */ /* 0x080fe20000400000 */
[----:B------:R-:W-:Y:S01]  /*89e0*/  ISETP.GT.AND P4, PT, R13, RZ, P1 ;  /* 0x000000ff0d00720c */ /* 0x000fe20000f84270 */
[-C--:B------:R-:W-:Y:S01]  /*89f0*/  FMUL R55, R55, R11.reuse ;  /* 0x0000000b37377220 */ /* 0x080fe20000400000 */
[----:B------:R1:W-:Y:S01]  /*8a00*/  @P0 STG.E desc[UR14][R20.64], R35 ;  /* 0x0000002314000986 */ /* 0x0003e2000c10190e */
[----:B------:R-:W-:Y:S01]  /*8a10*/  IMAD.X R23, R9, 0x1, R27, P6 ;  /* 0x0000000109177824 */ /* 0x000fe200030e061b */
[----:B------:R-:W-:Y:S01]  /*8a20*/  ISETP.GT.AND P0, PT, R13, 0x8, P2 ;  /* 0x000000080d00780c */ /* 0x000fe20001704270 */
[-C--:B------:R-:W-:Y:S01]  /*8a30*/  FMUL R57, R57, R11.reuse ;  /* 0x0000000b39397220 */ /* 0x080fe20000400000 */
[----:B------:R-:W-:Y:S01]  /*8a40*/  IADD3 R24, P2, R10, R28, RZ ;  /* 0x0000001c0a187210 */ /* 0x000fe20007f5e0ff */
[-C--:B0-----:R-:W-:Y:S01]  /*8a50*/  FMUL R17, R38, R11.reuse ;  /* 0x0000000b26117220 */ /* 0x081fe20000400000 */
[----:B------:R0:W-:Y:S01]  /*8a60*/  @P5 STG.E desc[UR14][R22.64], R31 ;  /* 0x0000001f16005986 */ /* 0x0001e2000c10190e */
[----:B------:R-:W-:Y:S01]  /*8a70*/  IADD3 R18, P5, R15, R26, RZ ;  /* 0x0000001a0f127210 */ /* 0x000fe20007fbe0ff */
        /* <DEDUP_REMOVED lines=9> */
[C---:B------:R-:W-:Y:S01]  /*8b10*/  ISETP.GT.AND P5, PT, R13.reuse, RZ, P2 ;  /* 0x000000ff0d00720c */ /* 0x040fe200017a4270 */
[----:B------:R1:W-:Y:S01]  /*8b20*/  @P0 STG.E desc[UR14][R18.64], R17 ;  /* 0x0000001112000986 */ /* 0x0003e2000c10190e */
[----:B------:R-:W-:Y:S01]  /*8b30*/  ISETP.GT.AND P0, PT, R14, 0x21, PT ;  /* 0x000000210e00780c */ /* 0x000fe20003f04270 */
[----:B------:R-:W-:Y:S01]  /*8b40*/  IMAD.X R21, R16, 0x1, R29, P4 ;  /* 0x0000000110157824 */ /* 0x000fe200020e061d */
[----:B------:R-:W-:Y:S01]  /*8b50*/  IADD3 R26, P6, R10, R22, RZ ;  /* 0x000000160a1a7210 */ /* 0x000fe20007fde0ff */
[-C--:B0-----:R-:W-:Y:S01]  /*8b60*/  FMUL R31, R40, R11.reuse ;  /* 0x0000000b281f7220 */ /* 0x081fe20000400000 */
[----:B------:R-:W-:Y:S01]  /*8b70*/  ISETP.GT.AND P4, PT, R13, RZ, P0 ;  /* 0x000000ff0d00720c */ /* 0x000fe20000784270 */
[-C--:B------:R-:W-:Y:S01]  /*8b80*/  FMUL R65, R65, R11.reuse ;  /* 0x0000000b41417220 */ /* 0x080fe20000400000 */
[----:B------:R0:W-:Y:S01]  /*8b90*/  @P1 STG.E desc[UR14][R20.64], R39 ;  /* 0x0000002714001986 */ /* 0x0001e2000c10190e */
[----:B------:R-:W-:Y:S01]  /*8ba0*/  IMAD.X R27, R9, 0x1, R23, P6 ;  /* 0x00000001091b7824 */ /* 0x000fe200030e0617 */
[----:B------:R-:W-:Y:S01]  /*8bb0*/  ISETP.GT.AND P1, PT, R13, 0x8, P2 ;  /* 0x000000080d00780c */ /* 0x000fe20001724270 */
[-C--:B------:R-:W-:Y:S01]  /*8bc0*/  FMUL R67, R67, R11.reuse ;  /* 0x0000000b43437220 */ /* 0x080fe20000400000 */
[----:B------:R-:W-:Y:S01]  /*8bd0*/  IADD3 R28, P2, R10, R24, RZ ;  /* 0x000000180a1c7210 */ /* 0x000fe20007f5e0ff */
[-C--:B-1----:R-:W-:Y:S01]  /*8be0*/  FMUL R17, R42, R11.reuse ;  /* 0x0000000b2a117220 */ /* 0x082fe20000400000 */
        /* <DEDUP_REMOVED lines=9> */
[----:B0-----:R-:W-:Y:S01]  /*8c80*/  IADD3 R20, P4, R15, R24, RZ ;  /* 0x000000180f147210 */ /* 0x001fe20007f9e0ff */
[-C--:B------:R-:W-:Y:S01]  /*8c90*/  FMUL R73, R73, R11.reuse ;  /* 0x0000000b49497220 */ /* 0x080fe20000400000 */
[C---:B------:R-:W-:Y:S01]  /*8ca0*/  ISETP.GT.AND P5, PT, R13.reuse, RZ, P2 ;  /* 0x000000ff0d00720c */ /* 0x040fe200017a4270 */
[----:B------:R0:W-:Y:S01]  /*8cb0*/  @P1 STG.E desc[UR14][R18.64], R17 ;  /* 0x0000001112001986 */ /* 0x0001e2000c10190e */
[----:B------:R-:W-:Y:S01]  /*8cc0*/  ISETP.GT.AND P1, PT, R14, 0x29, PT ;  /* 0x000000290e00780c */ /* 0x000fe20003f24270 */
[----:B------:R-:W-:Y:S01]  /*8cd0*/  IMAD.X R21, R16, 0x1, R25, P4 ;  /* 0x0000000110157824 */ /* 0x000fe200020e0619 */
[----:B------:R-:W-:Y:S01]  /*8ce0*/  IADD3 R22, P6, R10, R26, RZ ;  /* 0x0000001a0a167210 */ /* 0x000fe20007fde0ff */
[-C--:B-1----:R-:W-:Y:S01]  /*8cf0*/  FMUL R31, R44, R11.reuse ;  /* 0x0000000b2c1f7220 */ /* 0x082fe20000400000 */
        /* <DEDUP_REMOVED lines=137> */
[----:B------:R-:W-:Y:S01]  /*9590*/  ISETP.GT.AND P2, PT, R14, 0x58, PT ;  /* 0x000000580e00780c */ /* 0x000fe20003f44270 */
[-C--:B------:R-:W-:Y:S01]  /*95a0*/  FMUL R131, R131, R11.reuse ;  /* 0x0000000b83837220 */ /* 0x080fe20000400000 */
[C---:B------:R-:W-:Y:S01]  /*95b0*/  ISETP.GT.AND P0, PT, R13.reuse, 0x8, P0 ;  /* 0x000000080d00780c */ /* 0x040fe20000704270 */
[----:B------:R-:W-:Y:S01]  /*95c0*/  IMAD.X R19, R16, 0x1, R23, P5 ;  /* 0x0000000110137824 */ /* 0x000fe200028e0617 */
[----:B------:R-:W-:Y:S01]  /*95d0*/  @P4 STG.E desc[UR14][R28.64], R65 ;  /* 0x000000411c004986 */ /* 0x000fe2000c10190e */
[----:B------:R-:W-:Y:S01]  /*95e0*/  ISETP.GT.AND P5, PT, R13, RZ, P2 ;  /* 0x000000ff0d00720c */ /* 0x000fe200017a4270 */
[-C--:B------:R-:W-:Y:S01]  /*95f0*/  FMUL R133, R133, R11.reuse ;  /* 0x0000000b85857220 */ /* 0x080fe20000400000 */
[----:B0-----:R-:W-:Y:S01]  /*9600*/  IADD3 R20, P4, R15, R24, RZ ;  /* 0x000000180f147210 */ /* 0x001fe20007f9e0ff */
[----:B------:R0:W-:Y:S01]  /*9610*/  @P1 STG.E desc[UR14][R18.64], R17 ;  /* 0x0000001112001986 */ /* 0x0001e2000c10190e */
[----:B------:R-:W-:Y:S01]  /*9620*/  IADD3 R22, P6, R10, R26, RZ ;  /* 0x0000001a0a167210 */ /* 0x000fe20007fde0ff */
[-C--:B-1----:R-:W-:Y:S01]  /*9630*/  FMUL R31, R68, R11.reuse ;  /* 0x0000000b441f7220 */ /* 0x082fe20000400000 */
[----:B------:R-:W-:Y:S01]  /*9640*/  ISETP.GT.AND P1, PT, R14, 0x59, PT ;  /* 0x000000590e00780c */ /* 0x000fe20003f24270 */
[----:B------:R-:W-:Y:S01]  /*9650*/  IMAD.X R21, R16, 0x1, R25, P4 ;  /* 0x0000000110157824 */ /* 0x000fe200020e0619 */
[----:B------:R-:W-:Y:S01]  /*9660*/  ISETP.GT.AND P2, PT, R13, 0x8, P2 ;  /* 0x000000080d00780c */ /* 0x000fe20001744270 */
[----:B------:R-:W-:Y:S01]  /*9670*/  IMAD.X R23, R9, 0x1, R27, P6 ;  /* 0x0000000109177824 */ /* 0x000fe200030e061b */
[----:B------:R-:W-:Y:S01]  /*9680*/  ISETP.GT.AND P4, PT, R13, RZ, P1 ;  /* 0x000000ff0d00720c */ /* 0x000fe20000f84270 */
[-C--:B------:R-:W-:Y:S01]  /*9690*/  FMUL R135, R135, R11.reuse ;  /* 0x0000000b87877220 */ /* 0x080fe20000400000 */
[----:B------:R1:W-:Y:S01]  /*96a0*/  @P0 STG.E desc[UR14][R20.64], R67 ;  /* 0x0000004314000986 */ /* 0x0003e2000c10190e */
[----:B------:R-:W-:Y:S01]  /*96b0*/  IADD3 R24, P0, R10, R28, RZ ;  /* 0x0000001c0a187210 */ /* 0x000fe20007f1e0ff */
[-C--:B------:R-:W-:Y:S01]  /*96c0*/  FMUL R137, R137, R11.reuse ;  /* 0x0000000b89897220 */ /* 0x080fe20000400000 */
[----:B------:R-:W-:Y:S01]  /*96d0*/  ISETP.GT.AND P1, PT, R13, 0x8, P1 ;  /* 0x000000080d00780c */ /* 0x000fe20000f24270 */
[----:B------:R2:W-:Y:S01]  /*96e0*/  @P5 STG.E desc[UR14][R22.64], R31 ;  /* 0x0000001f16005986 */ /* 0x0005e2000c10190e */
[----:B0-----:R-:W-:Y:S01]  /*96f0*/  IADD3 R18, P5, R15, R26, RZ ;  /* 0x0000001a0f127210 */ /* 0x001fe20007fbe0ff */
[----:B------:R-:W-:Y:S01]  /*9700*/  IMAD.X R25, R9, 0x1, R29, P0 ;  /* 0x0000000109197824 */ /* 0x000fe200000e061d */
[----:B------:R-:W-:Y:S01]  /*9710*/  ISETP.GT.AND P0, PT, R14, 0x60, PT ;  /* 0x000000600e00780c */ /* 0x000fe20003f04270 */
[-C--:B------:R-:W-:Y:S01]  /*9720*/  FMUL R17, R70, R11.reuse ;  /* 0x0000000b46117220 */ /* 0x080fe20000400000 */
[----:B------:R-:W-:Y:S01]  /*9730*/  IADD3 R26, P6, R10, R22, RZ ;  /* 0x000000160a1a7210 */ /* 0x000fe20007fde0ff */
[----:B------:R-:W-:Y:S01]  /*9740*/  IMAD.X R19, R16, 0x1, R27, P5 ;  /* 0x0000000110137824 */ /* 0x000fe200028e061b */
[----:B------:R-:W-:Y:S01]  /*9750*/  @P4 STG.E desc[UR14][R24.64], R69 ;  /* 0x0000004518004986 */ /* 0x000fe2000c10190e */
[----:B-1----:R-:W-:Y:S01]  /*9760*/  IADD3 R20, P5, R15, R28, RZ ;  /* 0x0000001c0f147210 */ /* 0x002fe20007fbe0ff */
[----:B------:R-:W-:Y:S01]  /*9770*/  FMUL R139, R139, R11 ;  /* 0x0000000b8b8b7220 */ /* 0x000fe20000400000 */
[----:B------:R-:W-:Y:S01]  /*9780*/  ISETP.GT.AND P4, PT, R13, RZ, P0 ;  /* 0x000000ff0d00720c */ /* 0x000fe20000784270 */
[----:B------:R0:W-:Y:S01]  /*9790*/  @P2 STG.E desc[UR14][R18.64], R17 ;  /* 0x0000001112002986 */ /* 0x0001e2000c10190e */
[----:B------:R-:W-:Y:S01]  /*97a0*/  ISETP.GT.AND P2, PT, R14, 0x61, PT ;  /* 0x000000610e00780c */ /* 0x000fe20003f44270 */
[----:B------:R-:W-:-:S02]  /*97b0*/  IMAD.X R21, R16, 0x1, R29, P5 ;  /* 0x0000000110157824 */ /* 0x000fc400028e061d */
[-C--:B--2---:R-:W-:Y:S01]  /*97c0*/  FMUL R31, R72, R11.reuse ;  /* 0x0000000b481f7220 */ /* 0x084fe20000400000 */
[----:B------:R-:W-:Y:S01]  /*97d0*/  IMAD.X R27, R9, 0x1, R23, P6 ;  /* 0x00000001091b7824 */ /* 0x000fe200030e0617 */
[----:B------:R-:W-:Y:S01]  /*97e0*/  ISETP.GT.AND P5, PT, R13, RZ, P2 ;  /* 0x000000ff0d00720c */ /* 0x000fe200017a4270 */
[-C--:B------:R-:W-:Y:S01]  /*97f0*/  FMUL R141, R141, R11.reuse ;  /* 0x0000000b8d8d7220 */ /* 0x080fe20000400000 */
[----:B------:R1:W-:Y:S01]  /*9800*/  @P1 STG.E desc[UR14][R20.64], R71 ;  /* 0x0000004714001986 */ /* 0x0003e2000c10190e */
[----:B------:R-:W-:Y:S01]  /*9810*/  IADD3 R28, P1, R10, R24, RZ ;  /* 0x000000180a1c7210 */ /* 0x000fe20007f3e0ff */
[-C--:B------:R-:W-:Y:S01]  /*9820*/  FMUL R143, R143, R11.reuse ;  /* 0x0000000b8f8f7220 */ /* 0x080fe20000400000 */
[----:B------:R-:W-:Y:S01]  /*9830*/  ISETP.GT.AND P0, PT, R13, 0x8, P0 ;  /* 0x000000080d00780c */ /* 0x000fe20000704270 */
[-C--:B------:R-:W-:Y:S01]  /*9840*/  FMUL R145, R145, R11.reuse ;  /* 0x0000000b91917220 */ /* 0x080fe20000400000 */
[----:B------:R2:W-:Y:S01]  /*9850*/  @P4 STG.E desc[UR14][R26.64], R31 ;  /* 0x0000001f1a004986 */ /* 0x0005e2000c10190e */
[----:B0-----:R-:W-:Y:S01]  /*9860*/  IADD3 R18, P4, R15, R22, RZ ;  /* 0x000000160f127210 */ /* 0x001fe20007f9e0ff */
[----:B------:R-:W-:Y:S01]  /*9870*/  IMAD.X R29, R9, 0x1, R25, P1 ;  /* 0x00000001091d7824 */ /* 0x000fe200008e0619 */
[----:B------:R-:W-:Y:S01]  /*9880*/  ISETP.GT.AND P1, PT, R14, 0x68, PT ;  /* 0x000000680e00780c */ /* 0x000fe20003f24270 */
[-C--:B------:R-:W-:Y:S01]  /*9890*/  FMUL R17, R74, R11.reuse ;  /* 0x0000000b4a117220 */ /* 0x080fe20000400000 */
[----:B------:R-:W-:Y:S01]  /*98a0*/  ISETP.GT.AND P2, PT, R13, 0x8, P2 ;  /* 0x000000080d00780c */ /* 0x000fe20001744270 */
        /* <DEDUP_REMOVED lines=9> */
[-C--:B--2---:R-:W-:Y:S01]  /*9940*/  FMUL R31, R76, R11.reuse ;  /* 0x0000000b4c1f7220 */ /* 0x084fe20000400000 */
[----:B------:R-:W-:Y:S01]  /*9950*/  ISETP.GT.AND P5, PT, R13, RZ, P0 ;  /* 0x000000ff0d00720c */ /* 0x000fe200007a4270 */
[-C--:B------:R-:W-:Y:S01]  /*9960*/  FMUL R149, R149, R11.reuse ;  /* 0x0000000b95957220 */ /* 0x080fe20000400000 */
[----:B------:R1:W-:Y:S01]  /*9970*/  @P2 STG.E desc[UR14][R20.64], R75 ;  /* 0x0000004b14002986 */ /* 0x0003e2000c10190e */
[----:B------:R-:W-:Y:S01]  /*9980*/  IMAD.X R23, R9, 0x1, R27, P6 ;  /* 0x0000000109177824 */ /* 0x000fe200030e061b */
[----:B------:R-:W-:Y:S01]  /*9990*/  IADD3 R24, P2, R10, R28, RZ ;  /* 0x0000001c0a187210 */ /* 0x000fe20007f5e0ff */
[-C--:B------:R-:W-:Y:S01]  /*99a0*/  FMUL R151, R151, R11.reuse ;  /* 0x0000000b97977220 */ /* 0x080fe20000400000 */
[----:B------:R-:W-:Y:S01]  /*99b0*/  ISETP.GT.AND P1, PT, R13, 0x8, P1 ;  /* 0x000000080d00780c */ /* 0x000fe20000f24270 */
[----:B0-----:R-:W-:Y:S01]  /*99c0*/  FMUL R17, R78, R11 ;  /* 0x0000000b4e117220 */ /* 0x001fe20000400000 */
[----:B------:R0:W-:Y:S01]  /*99d0*/  @P4 STG.E desc[UR14][R22.64], R31 ;  /* 0x0000001f16004986 */ /* 0x0001e2000c10190e */
[----:B------:R-:W-:Y:S01]  /*99e0*/  IADD3 R18, P4, R15, R26, RZ ;  /* 0x0000001a0f127210 */ /* 0x000fe20007f9e0ff */
[----:B------:R-:W-:Y:S01]  /*99f0*/  IMAD.X R25, R9, 0x1, R29, P2 ;  /* 0x0000000109197824 */ /* 0x000fe200010e061d */
[----:B------:R-:W-:-:S02]  /*9a00*/  ISETP.GT.AND P2, PT, R14, 0x70, PT ;  /* 0x000000700e00780c */ /* 0x000fc40003f44270 */
[----:B------:R-:W-:Y:S01]  /*9a10*/  ISETP.GT.AND P0, PT, R13, 0x8, P0 ;  /* 0x000000080d00780c */ /* 0x000fe20000704270 */
[----:B------:R-:W-:Y:S01]  /*9a20*/  IMAD.X R19, R16, 0x1, R27, P4 ;  /* 0x0000000110137824 */ /* 0x000fe200020e061b */
[----:B------:R-:W-:Y:S01]  /*9a30*/  @P5 STG.E desc[UR14][R24.64], R77 ;  /* 0x0000004d18005986 */ /* 0x000fe2000c10190e */
[----:B-1----:R-:W-:Y:S02]  /*9a40*/  IADD3 R20, P5, R15, R28, RZ ;  /* 0x0000001c0f147210 */ /* 0x002fe40007fbe0ff */
[C---:B------:R-:W-:Y:S01]  /*9a50*/  ISETP.GT.AND P4, PT, R13.reuse, RZ, P2 ;  /* 0x000000ff0d00720c */ /* 0x040fe20001784270 */
[----:B------:R1:W-:Y:S01]  /*9a60*/  @P1 STG.E desc[UR14][R18.64], R17 ;  /* 0x0000001112001986 */ /* 0x0003e2000c10190e */
[----:B------:R-:W-:Y:S01]  /*9a70*/  ISETP.GT.AND P1, PT, R14, 0x71, PT ;  /* 0x000000710e00780c */ /* 0x000fe20003f24270 */
[----:B------:R-:W-:Y:S01]  /*9a80*/  IMAD.X R21, R16, 0x1, R29, P5 ;  /* 0x0000000110157824 */ /* 0x000fe200028e061d */
[----:B------:R-:W-:Y:S01]  /*9a90*/  IADD3 R26, P6, R10, R22, RZ ;  /* 0x000000160a1a7210 */ /* 0x000fe20007fde0ff */
[----:B0-----:R-:W-:Y:S01]  /*9aa0*/  FMUL R31, R80, R11 ;  /* 0x0000000b501f7220 */ /* 0x001fe20000400000 */
[----:B------:R-:W-:-:S02]  /*9ab0*/  ISETP.GT.AND P5, PT, R13, RZ, P1 ;  /* 0x000000ff0d00720c */ /* 0x000fc40000fa4270 */
[----:B------:R0:W-:Y:S01]  /*9ac0*/  @P0 STG.E desc[UR14][R20.64], R79 ;  /* 0x0000004f14000986 */ /* 0x0001e2000c10190e */
[----:B------:R-:W-:Y:S01]  /*9ad0*/  IMAD.X R27, R9, 0x1, R23, P6 ;  /* 0x00000001091b7824 */ /* 0x000fe200030e0617 */
[----:B------:R-:W-:Y:S02]  /*9ae0*/  IADD3 R28, P0, R10, R24, RZ ;  /* 0x000000180a1c7210 */ /* 0x000fe40007f1e0ff */
[----:B------:R-:W-:Y:S01]  /*9af0*/  ISETP.GT.AND P2, PT, R13, 0x8, P2 ;  /* 0x000000080d00780c */ /* 0x000fe20001744270 */
[----:B-1----:R-:W-:Y:S01]  /*9b00*/  FMUL R17, R82, R11 ;  /* 0x0000000b52117220 */ /* 0x002fe20000400000 */
[----:B------:R1:W-:Y:S01]  /*9b10*/  @P4 STG.E desc[UR14][R26.64], R31 ;  /* 0x0000001f1a004986 */ /* 0x0003e2000c10190e */
[----:B------:R-:W-:Y:S01]  /*9b20*/  IADD3 R18, P4, R15, R22, RZ ;  /* 0x000000160f127210 */ /* 0x000fe20007f9e0ff */
[----:B------:R-:W-:Y:S01]  /*9b30*/  IMAD.X R29, R9, 0x1, R25, P0 ;  /* 0x00000001091d7824 */ /* 0x000fe200000e0619 */
[----:B------:R-:W-:Y:S02]  /*9b40*/  ISETP.GT.AND P0, PT, R14, 0x78, PT ;  /* 0x000000780e00780c */ /* 0x000fe40003f04270 */
[----:B------:R-:W-:Y:S01]  /*9b50*/  ISETP.GT.AND P1, PT, R13, 0x8, P1 ;  /* 0x000000080d00780c */ /* 0x000fe20000f24270 */
[----:B------:R-:W-:Y:S01]  /*9b60*/  IMAD.X R19, R16, 0x1, R23, P4 ;  /* 0x0000000110137824 */ /* 0x000fe200020e0617 */
[----:B------:R-:W-:Y:S01]  /*9b70*/  @P5 STG.E desc[UR14][R28.64], R81 ;  /* 0x000000511c005986 */ /* 0x000fe2000c10190e */
[----:B0-----:R-:W-:-:S02]  /*9b80*/  IADD3 R20, P5, R15, R24, RZ ;  /* 0x000000180f147210 */ /* 0x001fc40007fbe0ff */
[C---:B------:R-:W-:Y:S01]  /*9b90*/  ISETP.GT.AND P4, PT, R13.reuse, RZ, P0 ;  /* 0x000000ff0d00720c */ /* 0x040fe20000784270 */
[----:B------:R0:W-:Y:S01]  /*9ba0*/  @P2 STG.E desc[UR14][R18.64], R17 ;  /* 0x0000001112002986 */ /* 0x0001e2000c10190e */
[----:B------:R-:W-:Y:S01]  /*9bb0*/  ISETP.GT.AND P2, PT, R14, 0x79, PT ;  /* 0x000000790e00780c */ /* 0x000fe20003f44270 */
[----:B------:R-:W-:Y:S01]  /*9bc0*/  IMAD.X R21, R16, 0x1, R25, P5 ;  /* 0x0000000110157824 */ /* 0x000fe200028e0619 */
[----:B------:R-:W-:Y:S01]  /*9bd0*/  IADD3 R22, P6, R10, R26, RZ ;  /* 0x0000001a0a167210 */ /* 0x000fe20007fde0ff */
[----:B-1----:R-:W-:Y:S01]  /*9be0*/  FMUL R31, R84, R11 ;  /* 0x0000000b541f7220 */ /* 0x002fe20000400000 */
[----:B------:R-:W-:Y:S02]  /*9bf0*/  ISETP.GT.AND P5, PT, R13, RZ, P2 ;  /* 0x000000ff0d00720c */ /* 0x000fe400017a4270 */
[----:B------:R1:W-:Y:S01]  /*9c00*/  @P1 STG.E desc[UR14][R20.64], R83 ;  /* 0x0000005314001986 */ /* 0x0003e2000c10190e */
[----:B------:R-:W-:Y:S01]  /*9c10*/  IMAD.X R23, R9, 0x1, R27, P6 ;  /* 0x0000000109177824 */ /* 0x000fe200030e061b */
[----:B------:R-:W-:-:S02]  /*9c20*/  IADD3 R24, P1, R10, R28, RZ ;  /* 0x0000001c0a187210 */ /* 0x000fc40007f3e0ff */
[----:B------:R-:W-:Y:S01]  /*9c30*/  ISETP.GT.AND P0, PT, R13, 0x8, P0 ;  /* 0x000000080d00780c */ /* 0x000fe20000704270 */
[----:B0-----:R-:W-:Y:S01]  /*9c40*/  FMUL R17, R86, R11 ;  /* 0x0000000b56117220 */ /* 0x001fe20000400000 */
[----:B------:R0:W-:Y:S01]  /*9c50*/  @P4 STG.E desc[UR14][R22.64], R31 ;  /* 0x0000001f16004986 */ /* 0x0001e2000c10190e */
[----:B------:R-:W-:Y:S01]  /*9c60*/  IADD3 R18, P4, R15, R26, RZ ;  /* 0x0000001a0f127210 */ /* 0x000fe20007f9e0ff */
[----:B------:R-:W-:Y:S01]  /*9c70*/  IMAD.X R25, R9, 0x1, R29, P1 ;  /* 0x0000000109197824 */ /* 0x000fe200008e061d */
[----:B------:R-:W-:Y:S02]  /*9c80*/  ISETP.GT.AND P1, PT, R14, 0x80, PT ;  /* 0x000000800e00780c */ /* 0x000fe40003f24270 */
[----:B------:R-:W-:Y:S01]  /*9c90*/  ISETP.GT.AND P2, PT, R13, 0x8, P2 ;  /* 0x000000080d00780c */ /* 0x000fe20001744270 */
[----:B------:R-:W-:Y:S01]  /*9ca0*/  IMAD.X R19, R16, 0x1, R27, P4 ;  /* 0x0000000110137824 */ /* 0x000fe200020e061b */
[----:B------:R-:W-:Y:S01]  /*9cb0*/  @P5 STG.E desc[UR14][R24.64], R85 ;  /* 0x0000005518005986 */ /* 0x000fe2000c10190e */
[----:B-1----:R-:W-:-:S02]  /*9cc0*/  IADD3 R20, P5, R15, R28, RZ ;  /* 0x0000001c0f147210 */ /* 0x002fc40007fbe0ff */
[C---:B------:R-:W-:Y:S01]  /*9cd0*/  ISETP.GT.AND P4, PT, R13.reuse, RZ, P1 ;  /* 0x000000ff0d00720c */ /* 0x040fe20000f84270 */
[----:B------:R1:W-:Y:S01]  /*9ce0*/  @P0 STG.E desc[UR14][R18.64], R17 ;  /* 0x0000001112000986 */ /* 0x0003e2000c10190e */
[----:B------:R-:W-:Y:S01]  /*9cf0*/  ISETP.GT.AND P0, PT, R14, 0x81, PT ;  /* 0x000000810e00780c */ /* 0x000fe20003f04270 */
[----:B------:R-:W-:Y:S01]  /*9d00*/  IMAD.X R21, R16, 0x1, R29, P5 ;  /* 0x0000000110157824 */ /* 0x000fe200028e061d */
[----:B------:R-:W-:Y:S01]  /*9d10*/  IADD3 R26, P6, R10, R22, RZ ;  /* 0x000000160a1a7210 */ /* 0x000fe20007fde0ff */
[----:B0-----:R-:W-:Y:S01]  /*9d20*/  FMUL R31, R88, R11 ;  /* 0x0000000b581f7220 */ /* 0x001fe20000400000 */
[----:B------:R-:W-:Y:S02]  /*9d30*/  ISETP.GT.AND P5, PT, R13, RZ, P0 ;  /* 0x000000ff0d00720c */ /* 0x000fe400007a4270 */
[----:B------:R0:W-:Y:S01]  /*9d40*/  @P2 STG.E desc[UR14][R20.64], R87 ;  /* 0x0000005714002986 */ /* 0x0001e2000c10190e */
[----:B------:R-:W-:Y:S01]  /*9d50*/  IMAD.X R27, R9, 0x1, R23, P6 ;  /* 0x00000001091b7824 */ /* 0x000fe200030e0617 */
[----:B------:R-:W-:-:S02]  /*9d60*/  IADD3 R28, P2, R10, R24, RZ ;  /* 0x000000180a1c7210 */ /* 0x000fc40007f5e0ff */
        /* <DEDUP_REMOVED lines=246> */
[C---:B------:R-:W-:Y:S01]  /*acd0*/  ISETP.GT.AND P0, PT, R13.reuse, 0x8, P0 ;  /* 0x000000080d00780c */ /* 0x040fe20000704270 */
[----:B------:R-:W-:Y:S01]  /*ace0*/  IMAD.X R19, R16, 0x1, R23, P4 ;  /* 0x0000000110137824 */ /* 0x000fe200020e0617 */
[----:B------:R-:W-:Y:S01]  /*acf0*/  @P5 STG.E desc[UR14][R28.64], R137 ;  /* 0x000000891c005986 */ /* 0x000fe2000c10190e */
[----:B------:R-:W-:-:S02]  /*ad00*/  ISETP.GT.AND P4, PT, R13, RZ, P2 ;  /* 0x000000ff0d00720c */ /* 0x000fc40001784270 */
        /* <DEDUP_REMOVED lines=8> */
[----:B------:R-:W-:Y:S02]  /*ad90*/  ISETP.GT.AND P5, PT, R13, RZ, P1 ;  /* 0x000000ff0d00720c */ /* 0x000fe40000fa4270 */
[----:B------:R1:W-:Y:S01]  /*ada0*/  @P0 STG.E desc[UR14][R20.64], R139 ;  /* 0x0000008b14000986 */ /* 0x0003e2000c10190e */
[----:B------:R-:W-:Y:S01]  /*adb0*/  IADD3 R24, P0, R10, R28, RZ ;  /* 0x0000001c0a187210 */ /* 0x000fe20007f1e0ff */
[----:B0-----:R-:W-:-:S02]  /*adc0*/  FMUL R17, R142, R11 ;  /* 0x0000000b8e117220 */ /* 0x001fc40000400000 */
[----:B------:R0:W-:Y:S01]  /*add0*/  @P4 STG.E desc[UR14][R22.64], R31 ;  /* 0x0000001f16004986 */ /* 0x0001e2000c10190e */
[----:B------:R-:W-:Y:S01]  /*ade0*/  IADD3 R18, P4, R15, R26, RZ ;  /* 0x0000001a0f127210 */ /* 0x000fe20007f9e0ff */
[----:B------:R-:W-:Y:S01]  /*adf0*/  IMAD.X R25, R9, 0x1, R29, P0 ;  /* 0x0000000109197824 */ /* 0x000fe200000e061d */
[----:B------:R-:W-:Y:S02]  /*ae00*/  ISETP.GT.AND P0, PT, R14, 0xf0, PT ;  /* 0x000000f00e00780c */ /* 0x000fe40003f04270 */
        /* <DEDUP_REMOVED lines=13> */
[----:B------:R-:W-:Y:S02]  /*aee0*/  ISETP.GT.AND P6, PT, R13, 0x8, P0 ;  /* 0x000000080d00780c */ /* 0x000fe400007c4270 */
[----:B------:R-:W-:Y:S01]  /*aef0*/  IADD3 R28, P0, R10, R24, RZ ;  /* 0x000000180a1c7210 */ /* 0x000fe20007f1e0ff */
[----:B-1----:R-:W-:Y:S01]  /*af00*/  FMUL R17, R146, R11 ;  /* 0x0000000b92117220 */ /* 0x002fe20000400000 */
[----:B------:R1:W-:Y:S01]  /*af10*/  @P4 STG.E desc[UR14][R26.64], R31 ;  /* 0x0000001f1a004986 */ /* 0x0003e2000c10190e */
[----:B------:R-:W-:Y:S02]  /*af20*/  IADD3 R18, P1, R15, R22, RZ ;  /* 0x000000160f127210 */ /* 0x000fe40007f3e0ff */
[----:B------:R-:W-:Y:S01]  /*af30*/  IMAD.X R29, R9, 0x1, R25, P0 ;  /* 0x00000001091d7824 */ /* 0x000fe200000e0619 */
[----:B------:R-:W-:-:S02]  /*af40*/  ISETP.GT.AND P0, PT, R14, 0xf8, PT ;  /* 0x000000f80e00780c */ /* 0x000fc40003f04270 */
[C---:B0-----:R-:W-:Y:S01]  /*af50*/  IADD3 R20, P4, R15.reuse, R24, RZ ;  /* 0x000000180f147210 */ /* 0x041fe20007f9e0ff */
[----:B------:R-:W-:Y:S01]  /*af60*/  IMAD.X R19, R16, 0x1, R23, P1 ;  /* 0x0000000110137824 */ /* 0x000fe200008e0617 */
[----:B------:R0:W-:Y:S01]  /*af70*/  @P5 STG.E desc[UR14][R28.64], R145 ;  /* 0x000000911c005986 */ /* 0x0001e2000c10190e */
[-C--:B------:R-:W-:Y:S02]  /*af80*/  IADD3 R22, P5, R10, R26.reuse, RZ ;  /* 0x0000001a0a167210 */ /* 0x080fe40007fbe0ff */
[----:B------:R-:W-:Y:S01]  /*af90*/  IMAD.X R21, R16, 0x1, R25, P4 ;  /* 0x0000000110157824 */ /* 0x000fe200020e0619 */
[----:B-1----:R-:W-:Y:S01]  /*afa0*/  IADD3 R26, P4, R15, R26, RZ ;  /* 0x0000001a0f1a7210 */ /* 0x002fe20007f9e0ff */
[----:B------:R0:W-:Y:S01]  /*afb0*/  @P6 STG.E desc[UR14][R18.64], R17 ;  /* 0x0000001112006986 */ /* 0x0001e2000c10190e */
[----:B------:R-:W-:Y:S01]  /*afc0*/  ISETP.GT.AND P1, PT, R14, 0xf9, PT ;  /* 0x000000f90e00780c */ /* 0x000fe20003f24270 */
[--C-:B------:R-:W-:Y:S01]  /*afd0*/  IMAD.X R23, R9, 0x1, R27.reuse, P5 ;  /* 0x0000000109177824 */ /* 0x100fe200028e061b */
[C---:B------:R-:W-:Y:S01]  /*afe0*/  ISETP.GT.AND P2, PT, R13.reuse, 0x8, P2 ;  /* 0x000000080d00780c */ /* 0x040fe20001744270 */
[----:B------:R-:W-:Y:S01]  /*aff0*/  IMAD.X R27, R16, 0x1, R27, P4 ;  /* 0x00000001101b7824 */ /* 0x000fe200020e061b */
[----:B------:R-:W-:-:S02]  /*b000*/  ISETP.GT.AND P6, PT, R13, RZ, P0 ;  /* 0x000000ff0d00720c */ /* 0x000fc400007c4270 */
[-C--:B------:R-:W-:Y:S02]  /*b010*/  IADD3 R24, P5, R10, R28.reuse, RZ ;  /* 0x0000001c0a187210 */ /* 0x080fe40007fbe0ff */
[C---:B------:R-:W-:Y:S02]  /*b020*/  ISETP.GT.AND P4, PT, R13.reuse, RZ, P1 ;  /* 0x000000ff0d00720c */ /* 0x040fe40000f84270 */
[----:B------:R-:W-:Y:S01]  /*b030*/  ISETP.GT.AND P0, PT, R13, 0x8, P0 ;  /* 0x000000080d00780c */ /* 0x000fe20000704270 */
[--C-:B------:R-:W-:Y:S01]  /*b040*/  IMAD.X R25, R9, 0x1, R29.reuse, P5 ;  /* 0x0000000109197824 */ /* 0x100fe200028e061d */
[----:B------:R-:W-:Y:S01]  /*b050*/  ISETP.GT.AND P1, PT, R13, 0x8, P1 ;  /* 0x000000080d00780c */ /* 0x000fe20000f24270 */
[-C--:B------:R-:W-:Y:S01]  /*b060*/  FMUL R9, R148, R11.reuse ;  /* 0x0000000b94097220 */ /* 0x080fe20000400000 */
[----:B------:R-:W-:Y:S01]  /*b070*/  IADD3 R14, P5, R15, R28, RZ ;  /* 0x0000001c0f0e7210 */ /* 0x000fe20007fbe0ff */
[----:B------:R-:W-:Y:S01]  /*b080*/  FMUL R13, R150, R11 ;  /* 0x0000000b960d7220 */ /* 0x000fe20000400000 */
[----:B------:R0:W-:Y:S03]  /*b090*/  @P2 STG.E desc[UR14][R20.64], R147 ;  /* 0x0000009314002986 */ /* 0x0001e6000c10190e */
[----:B------:R-:W-:Y:S01]  /*b0a0*/  IMAD.X R15, R16, 0x1, R29, P5 ;  /* 0x00000001100f7824 */ /* 0x000fe200028e061d */
[----:B------:R0:W-:Y:S04]  /*b0b0*/  @P6 STG.E desc[UR14][R22.64], R9 ;  /* 0x0000000916006986 */ /* 0x0001e8000c10190e */
[----:B------:R0:W-:Y:S04]  /*b0c0*/  @P4 STG.E desc[UR14][R24.64], R149 ;  /* 0x0000009518004986 */ /* 0x0001e8000c10190e */
[----:B------:R0:W-:Y:S04]  /*b0d0*/  @P0 STG.E desc[UR14][R26.64], R13 ;  /* 0x0000000d1a000986 */ /* 0x0001e8000c10190e */
[----:B------:R0:W-:Y:S02]  /*b0e0*/  @P1 STG.E desc[UR14][R14.64], R151 ;  /* 0x000000970e001986 */ /* 0x0001e4000c10190e */
.L_x_277:
[----:B------:R-:W-:Y:S05]  /*b0f0*/  BSYNC B0 ;  /* 0x0000000000007941 */ /* 0x000fea0003800000 */
.L_x_25:
[----:B------:R-:W-:Y:S01]  /*b100*/  ULDC UR8, c[0x0][0xc] ;  /* 0x0000030000087ab9 */ /* 0x000fe20000000800 */
[----:B------:R-:W-:Y:S01]  /*b110*/  ULDC UR9, c[0x0][0x10] ;  /* 0x0000040000097ab9 */ /* 0x000fe20000000800 */
[----:B0-----:R-:W0:Y:S01]  /*b120*/  LDC R9, c[0x0][0x14] ;  /* 0x00000500ff097b82 */ /* 0x001e220000000800 */
[----:B------:R-:W-:Y:S01]  /*b130*/  UIMAD.WIDE.U32 UR8, UR8, UR9, URZ ;  /* 0x00000009080872a5 */ /* 0x000fe2000f8e003f */
[----:B------:R-:W-:Y:S01]  /*b140*/  PRMT R13, RZ, 0x7610, R13 ;  /* 0x00007610ff0d7816 */ /* 0x000fe2000000000d */
[----:B------:R-:W-:Y:S02]  /*b150*/  IMAD.MOV.U32 R14, RZ, RZ, -0x1 ;  /* 0xffffffffff0e7424 */ /* 0x000fe400078e00ff */
[----:B------:R-:W-:Y:S02]  /*b160*/  IMAD.MOV.U32 R10, RZ, RZ, -0x1 ;  /* 0xffffffffff0a7424 */ /* 0x000fe400078e00ff */
[----:B0-----:R-:W-:-:S04]  /*b170*/  IMAD.WIDE.U32 R2, R9, UR8, R2 ;  /* 0x0000000809027c25 */ /* 0x001fc8000f8e0002 */
[----:B------:R-:W-:Y:S01]  /*b180*/  IMAD R9, R9, UR9, RZ ;  /* 0x0000000909097c24 */ /* 0x000fe2000f8e02ff */
[----:B------:R-:W-:Y:S02]  /*b190*/  ULDC.64 UR8, c[0x0][0x750] ;  /* 0x0001d40000087ab9 */ /* 0x000fe40000000a00 */
[----:B------:R-:W-:Y:S01]  /*b1a0*/  ISETP.GE.U32.AND P0, PT, R2, UR8, PT ;  /* 0x0000000802007c0c */ /* 0x000fe2000bf06070 */
[----:B------:R-:W-:Y:S02]  /*b1b0*/  IMAD.IADD R3, R3, 0x1, R9 ;  /* 0x0000000103037824 */ /* 0x000fe400078e0209 */
[----:B------:R-:W-:-:S03]  /*b1c0*/  IMAD.MOV.U32 R9, RZ, RZ, -0x1 ;  /* 0xffffffffff097424 */ /* 0x000fc600078e00ff */
[----:B------:R-:W-:-:S13]  /*b1d0*/  ISETP.GE.U32.AND.EX P0, PT, R3, UR9, PT, P0 ;  /* 0x0000000903007c0c */ /* 0x000fda000bf06100 */
[----:B------:R-:W-:Y:S05]  /*b1e0*/  @P0 BRA `(.L_x_278) ;  /* 0x0000000400600947 */ /* 0x000fea0003800000 */
[----:B------:R-:W0:Y:S01]  /*b1f0*/  S2R R24, SR_CTAID.X ;  /* 0x0000000000187919 */ /* 0x000e220000002500 */
[----:B----4-:R-:W4:Y:S01]  /*b200*/  LDC.64 R20, c[0x0][0x728] ;  /* 0x0001ca00ff147b82 */ /* 0x010f220000000a00 */
[----:B------:R-:W-:Y:S01]  /*b210*/  ULDC UR7, c[0x0][0x150] ;  /* 0x0000540000077ab9 */ /* 0x000fe20000000800 */
[----:B--2---:R-:W-:Y:S01]  /*b220*/  IMAD.MOV.U32 R18, RZ, RZ, R2 ;  /* 0x000000ffff127224 */ /* 0x004fe200078e0002 */
[----:B------:R-:W2:Y:S01]  /*b230*/  S2R R26, SR_CTAID.Y ;  /* 0x00000000001a7919 */ /* 0x000ea20000002600 */
[----:B------:R-:W-:-:S04]  /*b240*/  IMAD.MOV.U32 R19, RZ, RZ, R3 ;  /* 0x000000ffff137224 */ /* 0x000fc800078e0003 */
[----:B------:R-:W1:Y:S08]  /*b250*/  LDC R27, c[0x0][0x144] ;  /* 0x00005100ff1b7b82 */ /* 0x000e700000000800 */
[----:B------:R-:W1:Y:S08]  /*b260*/  LDC R10, c[0x0][0x730] ;  /* 0x0001cc00ff0a7b82 */ /* 0x000e700000000800 */
[----:B------:R-:W1:Y:S01]  /*b270*/  LDC.64 R22, c[0x0][0x720] ;  /* 0x0001c800ff167b82 */ /* 0x000e620000000a00 */
[----:B----4-:R-:W-:-:S04]  /*b280*/  ISETP.NE.U32.AND P0, PT, R20, RZ, PT ;  /* 0x000000ff1400720c */ /* 0x010fc80003f05070 */
[----:B------:R-:W-:Y:S02]  /*b290*/  ISETP.NE.AND.EX P0, PT, R21, RZ, PT, P0 ;  /* 0x000000ff1500720c */ /* 0x000fe40003f05300 */
[----:B0-----:R-:W-:-:S05]  /*b2a0*/  I2FP.F32.U32 R9, R24 ;  /* 0x0000001800097245 */ /* 0x001fca0000201000 */
[----:B------:R-:W-:-:S04]  /*b2b0*/  FMUL R9, R9, UR7 ;  /* 0x0000000709097c20 */ /* 0x000fc80008400000 */
[----:B------:R0:W4:Y:S02]  /*b2c0*/  F2I.U32.TRUNC.NTZ R25, R9 ;  /* 0x0000000900197305 */ /* 0x000124000020f000 */
[----:B--2---:R-:W-:Y:S05]  /*b2d0*/  @!P0 BRA `(.L_x_279) ;  /* 0x0000000000288947 */ /* 0x004fea0003800000 */
[----:B0-----:R-:W0:Y:S02]  /*b2e0*/  LDC R9, c[0x0][0x734] ;  /* 0x0001cd00ff097b82 */ /* 0x001e240000000800 */
        /* <DEDUP_REMOVED lines=9> */
.L_x_279:
[----:B------:R-:W2:Y:S01]  /*b380*/  LDC.64 R30, c[0x0][0x740] ;  /* 0x0001d000ff1e7b82 */ /* 0x000ea20000000a00 */
[-C--:B-1----:R-:W-:Y:S01]  /*b390*/  SHF.R.U64 R21, R18, R10.reuse, R19 ;  /* 0x0000000a12157219 */ /* 0x082fe20000001213 */
[----:B----4-:R-:W-:Y:S01]  /*b3a0*/  IMAD.MOV R25, RZ, RZ, -R25 ;  /* 0x000000ffff197224 */ /* 0x010fe200078e0a19 */
[----:B0-----:R-:W-:Y:S01]  /*b3b0*/  SHF.R.U32.HI R9, RZ, R10, R19 ;  /* 0x0000000aff097219 */ /* 0x001fe20000011613 */
[----:B------:R-:W-:Y:S01]  /*b3c0*/  ULDC UR7, c[0x0][0x154] ;  /* 0x0000550000077ab9 */ /* 0x000fe20000000800 */
[----:B------:R-:W-:Y:S01]  /*b3d0*/  IADD3 R13, P0, RZ, -R21, RZ ;  /* 0x80000015ff0d7210 */ /* 0x000fe20007f1e0ff */
[----:B------:R-:W-:Y:S02]  /*b3e0*/  IMAD R27, R27, R25, R24 ;  /* 0x000000191b1b7224 */ /* 0x000fe400078e0218 */
[----:B------:R-:W0:Y:S01]  /*b3f0*/  LDC R16, c[0x0][0x718] ;  /* 0x0001c600ff107b82 */ /* 0x000e220000000800 */
[----:B------:R-:W-:Y:S02]  /*b400*/  IMAD.MOV.U32 R17, RZ, RZ, 0x1 ;  /* 0x00000001ff117424 */ /* 0x000fe400078e00ff */
[----:B------:R-:W-:-:S02]  /*b410*/  IMAD.X R9, RZ, RZ, ~R9, P0 ;  /* 0x000000ffff097224 */ /* 0x000fc400000e0e09 */
[----:B------:R-:W-:-:S03]  /*b420*/  IMAD.WIDE.U32 R14, R13, R22, R2 ;  /* 0x000000160d0e7225 */ /* 0x000fc600078e0002 */
[----:B------:R-:W1:Y:S01]  /*b430*/  LDC R18, c[0x0][0x708] ;  /* 0x0001c200ff127b82 */ /* 0x000e620000000800 */
[----:B------:R-:W-:-:S04]  /*b440*/  IMAD R10, R9, R22, RZ ;  /* 0x00000016090a7224 */ /* 0x000fc800078e02ff */
[----:B------:R-:W-:Y:S01]  /*b450*/  IMAD R9, R13, R23, R10 ;  /* 0x000000170d097224 */ /* 0x000fe200078e020a */
[----:B------:R-:W-:Y:S02]  /*b460*/  I2FP.F32.U32 R10, R26 ;  /* 0x0000001a000a7245 */ /* 0x000fe40000201000 */
[----:B---3--:R-:W3:Y:S01]  /*b470*/  LDC R28, c[0x0][0x758] ;  /* 0x0001d600ff1c7b82 */ /* 0x008ee20000000800 */
[----:B------:R-:W-:Y:S01]  /*b480*/  IMAD.IADD R9, R15, 0x1, R9 ;  /* 0x000000010f097824 */ /* 0x000fe200078e0209 */
[----:B--2---:R-:W-:Y:S01]  /*b490*/  ISETP.NE.U32.AND P0, PT, R30, RZ, PT ;  /* 0x000000ff1e00720c */ /* 0x004fe20003f05070 */
[----:B------:R-:W-:Y:S01]  /*b4a0*/  FMUL R13, R10, UR7 ;  /* 0x000000070a0d7c20 */ /* 0x000fe20008400000 */
[----:B------:R-:W-:Y:S02]  /*b4b0*/  IMAD.MOV.U32 R15, RZ, RZ, -0x1 ;  /* 0xffffffffff0f7424 */ /* 0x000fe400078e00ff */
[----:B------:R-:W-:Y:S01]  /*b4c0*/  ISETP.NE.AND.EX P0, PT, R31, RZ, PT, P0 ;  /* 0x000000ff1f00720c */ /* 0x000fe20003f05300 */
[----:B------:R2:W4:Y:S01]  /*b4d0*/  F2I.U32.TRUNC.NTZ R22, R13 ;  /* 0x0000000d00167305 */ /* 0x000522000020f000 */
[----:B------:R-:W2:Y:S01]  /*b4e0*/  LDC R25, c[0x0][0x148] ;  /* 0x00005200ff197b82 */ /* 0x000ea20000000800 */
[----:B0-----:R-:W-:-:S02]  /*b4f0*/  SHF.R.U64 R20, R14, R16, R9 ;  /* 0x000000100e147219 */ /* 0x001fc40000001209 */
[----:B------:R-:W-:-:S05]  /*b500*/  SHF.R.U32.HI R9, RZ, R16, R9 ;  /* 0x00000010ff097219 */ /* 0x000fca0000011609 */
[----:B------:R-:W0:Y:S01]  /*b510*/  LDC R24, c[0x0][0x700] ;  /* 0x0001c000ff187b82 */ /* 0x000e220000000800 */
[-CC-:B-1----:R-:W-:Y:S02]  /*b520*/  SHF.R.U64 R10, R20, R18.reuse, R9.reuse ;  /* 0x00000012140a7219 */ /* 0x182fe40000001209 */
[----:B------:R-:W-:-:S05]  /*b530*/  SHF.R.U32.HI R9, RZ, R18, R9 ;  /* 0x00000012ff097219 */ /* 0x000fca0000011609 */
[----:B------:R-:W1:Y:S01]  /*b540*/  LDC R32, c[0x0][0x748] ;  /* 0x0001d200ff207b82 */ /* 0x000e620000000800 */
[-C--:B---3--:R-:W-:Y:S02]  /*b550*/  SHF.L.U32 R14, R15, R28.reuse, RZ ;  /* 0x0000001c0f0e7219 */ /* 0x088fe400000006ff */
[-CC-:B------:R-:W-:Y:S02]  /*b560*/  SHF.R.U64 R23, R10, R28.reuse, R9.reuse ;  /* 0x0000001c0a177219 */ /* 0x180fe40000001209 */
[----:B------:R-:W-:Y:S02]  /*b570*/  SHF.R.U32.HI R15, RZ, R28, R9 ;  /* 0x0000001cff0f7219 */ /* 0x000fe40000011609 */
[----:B------:R-:W-:Y:S01]  /*b580*/  LOP3.LUT R29, RZ, R14, RZ, 0x33, !PT ;  /* 0x0000000eff1d7212 */ /* 0x000fe200078e33ff */
[----:B------:R-:W3:Y:S01]  /*b590*/  LDC R33, c[0x0][0x738] ;  /* 0x0001ce00ff217b82 */ /* 0x000ee20000000800 */
[----:B------:R-:W-:Y:S01]  /*b5a0*/  SHF.L.U32 R28, R17, R28, RZ ;  /* 0x0000001c111c7219 */ /* 0x000fe200000006ff */
[----:B------:R-:W-:-:S06]  /*b5b0*/  IMAD.MOV.U32 R14, RZ, RZ, R23 ;  /* 0x000000ffff0e7224 */ /* 0x000fcc00078e0017 */
[----:B------:R-:W0:Y:S01]  /*b5c0*/  LDC R34, c[0x0][0x710] ;  /* 0x0001c400ff227b82 */ /* 0x000e220000000800 */
[----:B----4-:R-:W-:Y:S05]  /*b5d0*/  @!P0 BRA `(.L_x_280) ;  /* 0x0000000000288947 */ /* 0x010fea0003800000 */
[----:B------:R-:W4:Y:S02]  /*b5e0*/  LDC R14, c[0x0][0x74c] ;  /* 0x0001d300ff0e7b82 */ /* 0x000f240000000800 */
[----:B----4-:R-:W-:-:S05]  /*b5f0*/  IADD3 R9, P0, R23, R14, RZ ;  /* 0x0000000e17097210 */ /* 0x010fca0007f1e0ff */
[----:B--2---:R-:W-:-:S04]  /*b600*/  IMAD.X R13, RZ, RZ, R15, P0 ;  /* 0x000000ffff0d7224 */ /* 0x004fc800000e060f */
[----:B------:R-:W-:-:S04]  /*b610*/  IMAD.WIDE.U32 R14, R13, R30, RZ ;  /* 0x0000001e0d0e7225 */ /* 0x000fc800078e00ff */
[----:B------:R-:W-:-:S04]  /*b620*/  IMAD.WIDE.U32 R16, P0, R9, R31, R14 ;  /* 0x0000001f09107225 */ /* 0x000fc8000780000e */
[----:B------:R-:W-:-:S04]  /*b630*/  IMAD.WIDE.U32 R14, R9, R30, RZ ;  /* 0x0000001e090e7225 */ /* 0x000fc800078e00ff */
[----:B------:R-:W-:Y:S01]  /*b640*/  IMAD.X R19, RZ, RZ, RZ, P0 ;  /* 0x000000ffff137224 */ /* 0x000fe200000e06ff */
[----:B------:R-:W-:Y:S01]  /*b650*/  IADD3 RZ, P0, R15, R16, RZ ;  /* 0x000000100fff7210 */ /* 0x000fe20007f1e0ff */
[----:B------:R-:W-:-:S04]  /*b660*/  IMAD.MOV.U32 R18, RZ, RZ, R17 ;  /* 0x000000ffff127224 */ /* 0x000fc800078e0011 */
[----:B------:R-:W-:-:S08]  /*b670*/  IMAD.WIDE.U32.X R14, R13, R31, R18, P0 ;  /* 0x0000001f0d0e7225 */ /* 0x000fd000000e0412 */
.L_x_280:
[----:B-1----:R-:W-:Y:S01]  /*b680*/  SHF.R.U64 R9, R14, R32, R15 ;  /* 0x000000200e097219 */ /* 0x002fe2000000120f */
[----:B0-2---:R-:W-:Y:S01]  /*b690*/  VIADD R13, R24, 0xffffffff ;  /* 0xffffffff180d7836 */ /* 0x005fe20000000000 */
[----:B------:R-:W-:Y:S01]  /*b6a0*/  LOP3.LUT R14, R10, R29, RZ, 0xc0, !PT ;  /* 0x0000001d0a0e7212 */ /* 0x000fe200078ec0ff */
[----:B------:R-:W-:Y:S02]  /*b6b0*/  IMAD.MOV R22, RZ, RZ, -R22 ;  /* 0x000000ffff167224 */ /* 0x000fe400078e0a16 */
[----:B------:R-:W-:Y:S01]  /*b6c0*/  IMAD.MOV R10, RZ, RZ, -R9 ;  /* 0x000000ffff0a7224 */ /* 0x000fe200078e0a09 */
[----:B------:R-:W-:Y:S01]  /*b6d0*/  LOP3.LUT R20, R20, R13, RZ, 0xc0, !PT ;  /* 0x0000000d14147212 */ /* 0x000fe200078ec0ff */
[----:B------:R-:W-:Y:S02]  /*b6e0*/  IMAD R14, R28, R9, R14 ;  /* 0x000000091c0e7224 */ /* 0x000fe400078e020e */
[----:B------:R-:W-:Y:S02]  /*b6f0*/  @P3 IMAD R27, R25, R22, R26 ;  /* 0x00000016191b3224 */ /* 0x000fe400078e021a */
[----:B---3--:R-:W-:-:S02]  /*b700*/  IMAD R9, R10, R33, R23 ;  /* 0x000000210a097224 */ /* 0x008fc400078e0217 */
[----:B------:R-:W-:Y:S02]  /*b710*/  IMAD R14, R14, R34, R27 ;  /* 0x000000220e0e7224 */ /* 0x000fe400078e021b */
[----:B------:R-:W-:Y:S02]  /*b720*/  IMAD R9, R9, R24, R20 ;  /* 0x0000001809097224 */ /* 0x000fe400078e0214 */
[----:B------:R-:W-:-:S03]  /*b730*/  IMAD.MOV.U32 R13, RZ, RZ, 0x1 ;  /* 0x00000001ff0d7424 */ /* 0x000fc600078e00ff */
[----:B------:R-:W-:Y:S02]  /*b740*/  SEL R10, R9, R14, !P3 ;  /* 0x0000000e090a7207 */ /* 0x000fe40005800000 */
[----:B------:R-:W-:Y:S01]  /*b750*/  SEL R14, R14, R9, !P3 ;  /* 0x000000090e0e7207 */ /* 0x000fe20005800000 */
[----:B------:R-:W-:-:S07]  /*b760*/  IMAD.MOV.U32 R9, RZ, RZ, R21 ;  /* 0x000000ffff097224 */ /* 0x000fce00078e0015 */
.L_x_278:
[----:B------:R-:W-:-:S13]  /*b770*/  LOP3.LUT P0, RZ, R13, 0xff, RZ, 0xc0, !PT ;  /* 0x000000ff0dff7812 */ /* 0x000fda000780c0ff */
[----:B------:R-:W-:Y:S05]  /*b780*/  @P0 BRA `(.L_x_281) ;  /* 0xffffff5800880947 */ /* 0x000fea000383ffff */
[----:B------:R-:W-:Y:S05]  /*b790*/  EXIT ;  /* 0x000000000000794d */ /* 0x000fea0003800000 */
.L_x_7:
[----:B0-----:R-:W-:Y:S01]  /*b7a0*/  ULDC.64 UR4, c[0x0][0x750] ;  /* 0x0001d40000047ab9 */ /* 0x001fe20000000a00 */
        /* <DEDUP_REMOVED lines=25> */
.L_x_283:
[----:B------:R-:W0:Y:S01]  /*b940*/  LDC.64 R28, c[0x0][0x740] ;  /* 0x0001d000ff1c7b82 */ /* 0x000e220000000a00 */
[-CC-:B------:R-:W-:Y:S01]  /*b950*/  SHF.R.U64 R10, R18, R8.reuse, R19.reuse ;  /* 0x00000008120a7219 */ /* 0x180fe20000001213 */
[----:B------:R-:W-:Y:S01]  /*b960*/  IMAD.MOV.U32 R27, RZ, RZ, 0x1 ;  /* 0x00000001ff1b7424 */ /* 0x000fe200078e00ff */
        /* <DEDUP_REMOVED lines=10> */
[----:B0-----:R-:W-:Y:S01]  /*ba10*/  ISETP.NE.U32.AND P0, PT, R28, RZ, PT ;  /* 0x000000ff1c00720c */ /* 0x001fe20003f05070 */
[----:B------:R-:W-:-:S03]  /*ba20*/  IMAD.MOV.U32 R7, RZ, RZ, -0x1 ;  /* 0xffffffffff077424 */ /* 0x000fc600078e00ff */
[----:B------:R-:W-:Y:S02]  /*ba30*/  ISETP.NE.AND.EX P0, PT, R29, RZ, PT, P0 ;  /* 0x000000ff1d00720c */ /* 0x000fe40003f05300 */
[----:B------:R-:W0:Y:S01]  /*ba40*/  LDC R23, c[0x0][0x700] ;  /* 0x0001c000ff177b82 */ /* 0x000e220000000800 */
[-CC-:B-1----:R-:W-:Y:S02]  /*ba50*/  SHF.R.U64 R8, R6, R14.reuse, R5.reuse ;  /* 0x0000000e06087219 */ /* 0x182fe40000001205 */
[----:B------:R-:W-:-:S05]  /*ba60*/  SHF.R.U32.HI R5, RZ, R14, R5 ;  /* 0x0000000eff057219 */ /* 0x000fca0000011605 */
[----:B------:R-:W1:Y:S01]  /*ba70*/  LDC R24, c[0x0][0x748] ;  /* 0x0001d200ff187b82 */ /* 0x000e620000000800 */
[-CC-:B--2---:R-:W-:Y:S02]  /*ba80*/  SHF.R.U64 R14, R8, R16.reuse, R5.reuse ;  /* 0x00000010080e7219 */ /* 0x184fe40000001205 */
[----:B------:R-:W-:-:S05]  /*ba90*/  SHF.R.U32.HI R5, RZ, R16, R5 ;  /* 0x00000010ff057219 */ /* 0x000fca0000011605 */
[----:B------:R-:W2:Y:S01]  /*baa0*/  LDC R25, c[0x0][0x738] ;  /* 0x0001ce00ff197b82 */ /* 0x000ea20000000800 */
[-C--:B---3--:R-:W-:Y:S02]  /*bab0*/  SHF.L.U32 R6, R7, R26.reuse, RZ ;  /* 0x0000001a07067219 */ /* 0x088fe400000006ff */
[--C-:B------:R-:W-:Y:S02]  /*bac0*/  SHF.R.U64 R20, R14, R26, R5.reuse ;  /* 0x0000001a0e147219 */ /* 0x100fe40000001205 */
[----:B------:R-:W-:Y:S02]  /*bad0*/  LOP3.LUT R31, RZ, R6, RZ, 0x33, !PT ;  /* 0x00000006ff1f7212 */ /* 0x000fe400078e33ff */
[----:B------:R-:W-:Y:S01]  /*bae0*/  SHF.R.U32.HI R7, RZ, R26, R5 ;  /* 0x0000001aff077219 */ /* 0x000fe20000011605 */
[----:B------:R-:W3:Y:S01]  /*baf0*/  LDC R30, c[0x0][0x710] ;  /* 0x0001c400ff1e7b82 */ /* 0x000ee20000000800 */
[----:B------:R-:W-:Y:S01]  /*bb00*/  IMAD.MOV.U32 R6, RZ, RZ, R20 ;  /* 0x000000ffff067224 */ /* 0x000fe200078e0014 */
[----:B------:R-:W-:Y:S06]  /*bb10*/  @!P0 BRA `(.L_x_284) ;  /* 0x0000000000288947 */ /* 0x000fec0003800000 */
        /* <DEDUP_REMOVED lines=10> */
.L_x_284:
[----:B-1----:R-:W-:Y:S01]  /*bbc0*/  SHF.R.U64 R6, R6, R24, R7 ;  /* 0x0000001806067219 */ /* 0x002fe20000001207 */
[----:B0-----:R-:W-:Y:S01]  /*bbd0*/  VIADD R13, R23, 0xffffffff ;  /* 0xffffffff170d7836 */ /* 0x001fe20000000000 */
[----:B------:R-:W-:Y:S01]  /*bbe0*/  SHF.L.U32 R27, R27, R26, RZ ;  /* 0x0000001a1b1b7219 */ /* 0x000fe200000006ff */
[----:B------:R-:W-:Y:S01]  /*bbf0*/  @P3 IMAD R11, R15, R22, R12 ;  /* 0x000000160f0b3224 */ /* 0x000fe200078e020c */
[----:B------:R-:W-:Y:S01]  /*bc00*/  LOP3.LUT R5, R14, R31, RZ, 0xc0, !PT ;  /* 0x0000001f0e057212 */ /* 0x000fe200078ec0ff */
[----:B------:R-:W-:Y:S01]  /*bc10*/  IMAD.MOV R7, RZ, RZ, -R6 ;  /* 0x000000ffff077224 */ /* 0x000fe200078e0a06 */
[----:B------:R-:W-:Y:S01]  /*bc20*/  LOP3.LUT R8, R8, R13, RZ, 0xc0, !PT ;  /* 0x0000000d08087212 */ /* 0x000fe200078ec0ff */
[----:B------:R-:W-:Y:S02]  /*bc30*/  IMAD.MOV.U32 R16, RZ, RZ, R10 ;  /* 0x000000ffff107224 */ /* 0x000fe400078e000a */
[----:B------:R-:W-:Y:S02]  /*bc40*/  IMAD R6, R27, R6, R5 ;  /* 0x000000061b067224 */ /* 0x000fe400078e0205 */
[----:B--2---:R-:W-:-:S02]  /*bc50*/  IMAD R5, R7, R25, R20 ;  /* 0x0000001907057224 */ /* 0x004fc400078e0214 */
[----:B---3--:R-:W-:Y:S02]  /*bc60*/  IMAD R7, R6, R30, R11 ;  /* 0x0000001e06077224 */ /* 0x008fe400078e020b */
[----:B------:R-:W-:Y:S02]  /*bc70*/  IMAD.MOV.U32 R6, RZ, RZ, 0x1 ;  /* 0x00000001ff067424 */ /* 0x000fe400078e00ff */
[----:B------:R-:W-:-:S03]  /*bc80*/  IMAD R8, R5, R23, R8 ;  /* 0x0000001705087224 */ /* 0x000fc600078e0208 */
[----:B------:R-:W-:Y:S02]  /*bc90*/  PRMT R5, R6, 0x7610, R5 ;  /* 0x0000761006057816 */ /* 0x000fe40000000005 */
[----:B------:R-:W-:Y:S02]  /*bca0*/  SEL R6, R8, R7, !P3 ;  /* 0x0000000708067207 */ /* 0x000fe40005800000 */
[----:B------:R-:W-:-:S07]  /*bcb0*/  SEL R7, R7, R8, !P3 ;  /* 0x0000000807077207 */ /* 0x000fce0005800000 */
.L_x_282:
[----:B------:R-:W-:-:S08]  /*bcc0*/  NOP ;  /* 0x0000000000007918 */ /* 0x000fd00000000000 */
[----:B------:R-:W0:-:S00]  /*bcd0*/  USETMAXREG.DEALLOC.CTAPOOL 0x28 ;  /* 0x00000028000079c8 */ /* 0x000e0000080e0500 */
[----:B0-----:R-:W-:-:S13]  /*bce0*/  ISETP.NE.AND P0, PT, R9, RZ, PT ;  /* 0x000000ff0900720c */ /* 0x001fda0003f05270 */
[----:B------:R-:W-:Y:S05]  /*bcf0*/  @P0 EXIT ;  /* 0x000000000000094d */ /* 0x000fea0003800000 */
[----:B------:R-:W-:Y:S01]  /*bd00*/  LOP3.LUT P0, RZ, R5, 0xff, RZ, 0xc0, !PT ;  /* 0x000000ff05ff7812 */ /* 0x000fe2000780c0ff */
[----:B------:R-:W-:Y:S02]  /*bd10*/  IMAD.MOV.U32 R15, RZ, RZ, 0x1 ;  /* 0x00000001ff0f7424 */ /* 0x000fe400078e00ff */
[----:B------:R-:W-:-:S10]  /*bd20*/  IMAD.MOV.U32 R14, RZ, RZ, RZ ;  /* 0x000000ffff0e7224 */ /* 0x000fd400078e00ff */
[----:B------:R-:W-:Y:S05]  /*bd30*/  @!P0 BRA `(.L_x_285) ;  /* 0x0000000c00948947 */ /* 0x000fea0003800000 */
[----:B------:R-:W0:Y:S01]  /*bd40*/  LDC R5, c[0x0][0x28c] ;  /* 0x0000a300ff057b82 */ /* 0x000e220000000800 */
[----:B------:R-:W1:Y:S01]  /*bd50*/  S2R R10, SR_CgaCtaId ;  /* 0x00000000000a7919 */ /* 0x000e620000008800 */
[----:B------:R-:W-:Y:S01]  /*bd60*/  ULDC UR5, c[0x0][0x758] ;  /* 0x0001d60000057ab9 */ /* 0x000fe20000000800 */
[----:B------:R-:W-:Y:S01]  /*bd70*/  UMOV UR7, 0xffffffff ;  /* 0xffffffff00077882 */ /* 0x000fe20000000000 */
[----:B------:R-:W-:Y:S01]  /*bd80*/  ULDC UR6, c[0x0][0xc] ;  /* 0x0000030000067ab9 */ /* 0x000fe20000000800 */
[----:B------:R-:W-:Y:S01]  /*bd90*/  USHF.L.U32 UR9, UR7, UR5, URZ ;  /* 0x0000000507097299 */ /* 0x000fe2000800063f */
[----:B------:R-:W-:Y:S01]  /*bda0*/  BSSY B0, `(.L_x_285) ;  /* 0x00000de000007945 */ /* 0x000fe20003800000 */
[----:B------:R-:W-:Y:S01]  /*bdb0*/  UMOV UR8, 0x1 ;  /* 0x0000000100087882 */ /* 0x000fe20000000000 */
[----:B------:R-:W-:Y:S01]  /*bdc0*/  ULDC UR7, c[0x0][0x10] ;  /* 0x0000040000077ab9 */ /* 0x000fe20000000800 */
[----:B------:R-:W-:Y:S01]  /*bdd0*/  USHF.L.U32 UR5, UR8, UR5, URZ ;  /* 0x0000000508057299 */ /* 0x000fe2000800063f */
[----:B------:R-:W-:Y:S01]  /*bde0*/  IMAD.MOV.U32 R12, RZ, RZ, 0x1 ;  /* 0x00000001ff0c7424 */ /* 0x000fe200078e00ff */
[----:B------:R-:W-:Y:S01]  /*bdf0*/  UIMAD.WIDE.U32 UR6, UR6, UR7, URZ ;  /* 0x00000007060672a5 */ /* 0x000fe2000f8e003f */
[----:B------:R-:W-:Y:S01]  /*be00*/  LOP3.LUT R17, R4, 0x2, RZ, 0xfc, !PT ;  /* 0x0000000204117812 */ /* 0x000fe200078efcff */
[----:B------:R-:W-:Y:S01]  /*be10*/  ULDC UR8, c[0x0][0x14] ;  /* 0x0000050000087ab9 */ /* 0x000fe20000000800 */
[----:B------:R-:W-:Y:S01]  /*be20*/  IMAD.MOV.U32 R15, RZ, RZ, 0x1 ;  /* 0x00000001ff0f7424 */ /* 0x000fe200078e00ff */
[----:B------:R-:W-:Y:S01]  /*be30*/  UIMAD.WIDE.U32 UR40, UR6, UR8, URZ ;  /* 0x00000008062872a5 */ /* 0x000fe2000f8e003f */
[----:B------:R-:W-:Y:S01]  /*be40*/  IMAD.MOV.U32 R14, RZ, RZ, RZ ;  /* 0x000000ffff0e7224 */ /* 0x000fe200078e00ff */
[----:B------:R-:W-:Y:S01]  /*be50*/  UIMAD UR7, UR7, UR8, URZ ;  /* 0x00000008070772a4 */ /* 0x000fe2000f8e023f */
[----:B------:R-:W-:Y:S01]  /*be60*/  ULDC UR4, c[0x0][0x700] ;  /* 0x0001c00000047ab9 */ /* 0x000fe20000000800 */
[----:B------:R-:W-:-:S02]  /*be70*/  ULOP3.LUT UR6, URZ, UR9, URZ, 0x33, !UPT ;  /* 0x000000093f067292 */ /* 0x000fc4000f8e333f */
[----:B------:R-:W-:Y:S01]  /*be80*/  UIADD3 UR4, UR4, -0x1, URZ ;  /* 0xffffffff04047890 */ /* 0x000fe2000fffe03f */
[----:B0-----:R-:W-:Y:S01]  /*be90*/  VIADD R5, R5, 0x7f ;  /* 0x0000007f05057836 */ /* 0x001fe20000000000 */
[----:B------:R-:W-:Y:S01]  /*bea0*/  UIADD3 UR7, UR41, UR7, URZ ;  /* 0x0000000729077290 */ /* 0x000fe2000fffe03f */
[----:B------:R-:W-:-:S03]  /*beb0*/  ULDC.64 UR42, c[0x0][0x198] ;  /* 0x00006600002a7ab9 */ /* 0x000fc60000000a00 */
[----:B------:R-:W-:-:S04]  /*bec0*/  SHF.R.S32.HI R8, RZ, 0x1f, R5 ;  /* 0x0000001fff087819 */ /* 0x000fc80000011405 */
[----:B------:R-:W-:Y:S01]  /*bed0*/  LEA.HI R8, R8, R5, RZ, 0x7 ;  /* 0x0000000508087211 */ /* 0x000fe200078f38ff */
[C---:B-1----:R-:W-:Y:S02]  /*bee0*/  IMAD.SHL.U32 R11, R10.reuse, 0x80, RZ ;  /* 0x000000800a0b7824 */ /* 0x042fe400078e00ff */
[----:B------:R-:W-:Y:S01]  /*bef0*/  IMAD.SHL.U32 R10, R10, 0x2000, RZ ;  /* 0x000020000a0a7824 */ /* 0x000fe200078e00ff */
[----:B------:R-:W-:Y:S02]  /*bf00*/  SHF.R.S32.HI R13, RZ, 0x7, R8 ;  /* 0x00000007ff0d7819 */ /* 0x000fe40000011408 */
[----:B------:R-:W-:Y:S02]  /*bf10*/  LOP3.LUT R11, R11, 0x80, RZ, 0xc0, !PT ;  /* 0x000000800b0b7812 */ /* 0x000fe400078ec0ff */
[----:B------:R-:W-:Y:S01]  /*bf20*/  LOP3.LUT R10, R10, 0x2000, RZ, 0xc0, !PT ;  /* 0x000020000a0a7812 */ /* 0x000fe200078ec0ff */
[----:B------:R-:W-:-:S07]  /*bf30*/  VIADD R5, R13, 0x1 ;  /* 0x000000010d057836 */ /* 0x000fce0000000000 */
.L_x_296:
[----:B------:R-:W-:-:S03]  /*bf40*/  UMOV UR8, 0xffffffff ;  /* 0xffffffff00087882 */ /* 0x000fc60000000000 */
[----:B------:R-:W-:Y:S05]  /*bf50*/  BRA.DIV UR8, `(.L_x_286) ;  /* 0x0000000e089c7947 */ /* 0x000fea000b800000 */
[----:B------:R-:W-:-:S13]  /*bf60*/  ELECT P0, URZ, PT ;  /* 0x00000000003f782f */ /* 0x000fda0003800000 */
.L_x_305:
[----:B------:R-:W0:Y:S01]  /*bf70*/  LDC R8, c[0x0][0x28c] ;  /* 0x0000a300ff087b82 */ /* 0x000e220000000800 */
[----:B------:R-:W-:Y:S01]  /*bf80*/  BSSY B1, `(.L_x_287) ;  /* 0x000004d000017945 */ /* 0x000fe20003800000 */
[----:B0-----:R-:W-:-:S13]  /*bf90*/  ISETP.LT.OR P0, PT, R8, 0x1, !P0 ;  /* 0x000000010800780c */ /* 0x001fda0004701670 */
[----:B------:R-:W-:Y:S05]  /*bfa0*/  @P0 BRA `(.L_x_288) ;  /* 0x0000000400280947 */ /* 0x000fea0003800000 */
[----:B------:R-:W-:Y:S02]  /*bfb0*/  IMAD R19, R6, 0x100, R11 ;  /* 0x0000010006137824 */ /* 0x000fe400078e020b */
[C---:B------:R-:W-:Y:S02]  /*bfc0*/  IMAD.SHL.U32 R26, R7.reuse, 0x100, RZ ;  /* 0x00000100071a7824 */ /* 0x040fe400078e00ff */
[----:B------:R-:W-:Y:S02]  /*bfd0*/  IMAD.SHL.U32 R20, R7, 0x80, RZ ;  /* 0x0000008007147824 */ /* 0x000fe400078e00ff */
[----:B------:R-:W-:Y:S02]  /*bfe0*/  IMAD.MOV.U32 R23, RZ, RZ, RZ ;  /* 0x000000ffff177224 */ /* 0x000fe400078e00ff */
[----:B------:R-:W-:Y:S02]  /*bff0*/  IMAD.MOV.U32 R24, RZ, RZ, 0x40 ;  /* 0x00000040ff187424 */ /* 0x000fe400078e00ff */
[----:B------:R-:W-:-:S02]  /*c000*/  IMAD.MOV.U32 R6, RZ, RZ, R5 ;  /* 0x000000ffff067224 */ /* 0x000fc400078e0005 */
[----:B------:R-:W-:Y:S02]  /*c010*/  IMAD.MOV.U32 R7, RZ, RZ, R15 ;  /* 0x000000ffff077224 */ /* 0x000fe400078e000f */
[----:B------:R-:W-:Y:S02]  /*c020*/  IMAD.MOV.U32 R9, RZ, RZ, R14 ;  /* 0x000000ffff097224 */ /* 0x000fe400078e000e */
[----:B------:R-:W-:-:S07]  /*c030*/  IMAD.MOV.U32 R25, RZ, RZ, RZ ;  /* 0x000000ffff197224 */ /* 0x000fce00078e00ff */
.L_x_291:
[----:B------:R-:W0:Y:S01]  /*c040*/  S2R R21, SR_CgaCtaId ;  /* 0x0000000000157919 */ /* 0x000e220000008800 */
[----:B------:R-:W-:Y:S02]  /*c050*/  MOV R8, 0x400 ;  /* 0x0000040000087802 */ /* 0x000fe40000000f00 */
[----:B------:R-:W-:-:S13]  /*c060*/  LOP3.LUT P1, RZ, R0, 0x7f, RZ, 0xc0, !PT ;  /* 0x0000007f00ff7812 */ /* 0x000fda000782c0ff */
[----:B------:R-:W1:Y:S01]  /*c070*/  @!P1 LDC R18, c[0x0][0x640] ;  /* 0x00019000ff129b82 */ /* 0x000e620000000800 */
[----:B0-----:R-:W-:Y:S02]  /*c080*/  LEA R22, R21, R8, 0x18 ;  /* 0x0000000815167211 */ /* 0x001fe400078ec0ff */
[----:B------:R-:W-:-:S03]  /*c090*/  SHF.L.U32 R8, R7, 0x1f, RZ ;  /* 0x0000001f07087819 */ /* 0x000fc600000006ff */
[----:B------:R-:W-:-:S04]  /*c0a0*/  IMAD R21, R9, 0x8, R22 ;  /* 0x0000000809157824 */ /* 0x000fc800078e0216 */
[----:B------:R-:W0:Y:S02]  /*c0b0*/  SYNCS.PHASECHK.TRANS64.TRYWAIT P0, [R21+URZ+0x10], R8 ;  /* 0x00001008150075a7 */ /* 0x000e24000800017f */
[----:B01----:R-:W-:Y:S05]  /*c0c0*/  @!P0 BRA `(.L_x_289) ;  /* 0x0000000c00608947 */ /* 0x003fea0003800000 */
.L_x_306:
[----:B0-----:R-:W-:Y:S01]  /*c0d0*/  PRMT R8, R17, 0x9910, RZ ;  /* 0x0000991011087816 */ /* 0x001fe200000000ff */
[----:B------:R0:W-:Y:S03]  /*c0e0*/  @!P1 SYNCS.ARRIVE.TRANS64 RZ, [R21+URZ], R18 ;  /* 0x0000001215ff99a7 */ /* 0x0001e6000800003f */
[----:B------:R-:W-:-:S13]  /*c0f0*/  ISETP.NE.AND P0, PT, R8, 0x2, PT ;  /* 0x000000020800780c */ /* 0x000fda0003f05270 */
[----:B0-----:R-:W-:Y:S05]  /*c100*/  @P0 BRA `(.L_x_290) ;  /* 0x0000000000040947 */ /* 0x001fea0003800000 */
[----:B------:R-:W-:Y:S01]  /*c110*/  BPT.TRAP 0x1 ;  /* 0x000000040000795c */ /* 0x000fe20000300000 */
.L_x_290:
[C---:B------:R-:W-:Y:S01]  /*c120*/  IMAD R8, R9.reuse, 0x8000, R10 ;  /* 0x0000800009087824 */ /* 0x040fe200078e020a */
[----:B------:R-:W-:Y:S01]  /*c130*/  R2UR UR10, R24 ;  /* 0x00000000180a72ca */ /* 0x000fe200000e0000 */
[--C-:B------:R-:W-:Y:S01]  /*c140*/  IMAD R18, R9, 0x4000, R22.reuse ;  /* 0x0000400009127824 */ /* 0x100fe200078e0216 */
[----:B------:R-:W-:Y:S01]  /*c150*/  R2UR UR33, R21 ;  /* 0x00000000152172ca */ /* 0x000fe200000e0000 */
[--C-:B------:R-:W-:Y:S01]  /*c160*/  IMAD R8, R8, 0x2, R22.reuse ;  /* 0x0000000208087824 */ /* 0x100fe200078e0216 */
[----:B------:R-:W-:Y:S01]  /*c170*/  R2UR UR36, R16 ;  /* 0x00000000102472ca */ /* 0x000fe200000e0000 */
[----:B------:R-:W-:Y:S01]  /*c180*/  IMAD R22, R9, 0x800, R22 ;  /* 0x0000080009167824 */ /* 0x000fe200078e0216 */
[----:B------:R-:W-:Y:S01]  /*c190*/  R2UR UR32, R18 ;  /* 0x00000000122072ca */ /* 0x000fe200000e0000 */
[----:B------:R-:W-:Y:S01]  /*c1a0*/  VIADD R6, R6, 0xffffffff ;  /* 0xffffffff06067836 */ /* 0x000fe20000000000 */
[----:B------:R-:W-:Y:S01]  /*c1b0*/  R2UR UR8, R8 ;  /* 0x00000000080872ca */ /* 0x000fe200000e0000 */
[----:B------:R-:W-:Y:S01]  /*c1c0*/  UIADD3 UR14, UP0, UR42, 0xf0, URZ ;  /* 0x000000f02a0e7890 */ /* 0x000fe2000ff1e03f */
[----:B------:R-:W-:Y:S01]  /*c1d0*/  R2UR UR24, R22 ;  /* 0x00000000161872ca */ /* 0x000fe200000e0000 */
[----:B------:R-:W-:Y:S01]  /*c1e0*/  UIADD3 UR22, UP1, UR42, 0x1f0, URZ ;  /* 0x000001f02a167890 */ /* 0x000fe2000ff3e03f */
[----:B------:R-:W-:Y:S01]  /*c1f0*/  R2UR UR34, R23 ;  /* 0x00000000172272ca */ /* 0x000fe200000e0000 */
[----:B------:R-:W-:Y:S01]  /*c200*/  UIADD3 UR30, UP2, UR42, 0x2f0, URZ ;  /* 0x000002f02a1e7890 */ /* 0x000fe2000ff5e03f */
[----:B------:R-:W-:Y:S01]  /*c210*/  R2UR UR35, R20 ;  /* 0x00000000142372ca */ /* 0x000fe200000e0000 */
[----:B------:R-:W-:Y:S01]  /*c220*/  UIADD3.X UR15, URZ, UR43, URZ, UP0, !UPT ;  /* 0x0000002b3f0f7290 */ /* 0x000fe200087fe43f */
[----:B------:R-:W-:Y:S01]  /*c230*/  R2UR UR26, R26 ;  /* 0x000000001a1a72ca */ /* 0x000fe200000e0000 */
[----:B------:R-:W-:Y:S01]  /*c240*/  UIADD3.X UR23, URZ, UR43, URZ, UP1, !UPT ;  /* 0x0000002b3f177290 */ /* 0x000fe20008ffe43f */
[----:B------:R-:W-:Y:S01]  /*c250*/  R2UR UR27, R25 ;  /* 0x00000000191b72ca */ /* 0x000fe200000e0000 */
[----:B------:R-:W-:Y:S01]  /*c260*/  UIADD3 UR32, UR32, 0x100, URZ ;  /* 0x0000010020207890 */ /* 0x000fe2000fffe03f */
[----:B------:R-:W-:Y:S01]  /*c270*/  R2UR UR19, R19 ;  /* 0x00000000131372ca */ /* 0x000fe200000e0000 */
[----:B------:R-:W-:Y:S01]  /*c280*/  UIADD3 UR18, UR10, -0x40, URZ ;  /* 0xffffffc00a127890 */ /* 0x000fe2000fffe03f */
[----:B------:R-:W-:Y:S01]  /*c290*/  ISETP.GT.AND P1, PT, R6, 0x1, PT ;  /* 0x000000010600780c */ /* 0x000fe20003f24270 */
[----:B------:R-:W-:Y:S01]  /*c2a0*/  UIADD3 UR24, UR24, 0x28100, URZ ;  /* 0x0002810018187890 */ /* 0x000fe2000fffe03f */
[----:B------:R-:W-:Y:S01]  /*c2b0*/  VIADD R9, R9, 0x1 ;  /* 0x0000000109097836 */ /* 0x000fe20000000000 */
[----:B------:R-:W-:Y:S01]  /*c2c0*/  UIADD3 UR16, UR8, 0x8100, URZ ;  /* 0x0000810008107890 */ /* 0x000fe2000fffe03f */
[----:B------:R-:W-:Y:S01]  /*c2d0*/  VIADD R25, R25, 0x1 ;  /* 0x0000000119197836 */ /* 0x000fe20000000000 */
[----:B------:R-:W-:Y:S01]  /*c2e0*/  UIADD3.X UR31, URZ, UR43, URZ, UP2, !UPT ;  /* 0x0000002b3f1f7290 */ /* 0x000fe200097fe43f */
[----:B------:R-:W-:Y:S01]  /*c2f0*/  VIADD R24, R24, 0x80 ;  /* 0x0000008018187836 */ /* 0x000fe20000000000 */
[----:B------:R-:W-:Y:S01]  /*c300*/  UIADD3 UR8, UR8, 0x10100, URZ ;  /* 0x0001010008087890 */ /* 0x000fe2000fffe03f */
[----:B------:R-:W-:Y:S01]  /*c310*/  ISETP.NE.AND P0, PT, R9, 0x2, PT ;  /* 0x000000020900780c */ /* 0x000fe20003f05270 */
[----:B------:R-:W-:Y:S01]  /*c320*/  UMOV UR38, 0x0 ;  /* 0x0000000000267882 */ /* 0x000fe20000000000 */
[----:B------:R-:W-:Y:S01]  /*c330*/  UMOV UR39, 0x10000000 ;  /* 0x1000000000277882 */ /* 0x000fe20000000000 */
[----:B------:R-:W-:Y:S01]  /*c340*/  UMOV UR25, UR33 ;  /* 0x0000002100197c82 */ /* 0x000fe20008000000 */
[----:B------:R-:W-:Y:S01]  /*c350*/  UMOV UR28, UR36 ;  /* 0x00000024001c7c82 */ /* 0x000fe20008000000 */
[----:B------:R-:W-:Y:S01]  /*c360*/  UMOV UR13, 0x30000 ;  /* 0x00030000000d7882 */ /* 0x000fe20000000000 */
[----:B------:R0:W-:Y:S01]  /*c370*/  UTMALDG.3D [UR32], [UR14], desc[UR38] ;  /* 0x000026200e0075b4 */ /* 0x0001e20008011000 */
[----:B------:R-:W-:Y:S01]  /*c380*/  UMOV UR17, UR33 ;  /* 0x0000002100117c82 */ /* 0x000fe20008000000 */
[----:B------:R-:W-:Y:S01]  /*c390*/  UMOV UR20, UR36 ;  /* 0x0000002400147c82 */ /* 0x000fe20008000000 */
[----:B------:R-:W-:Y:S01]  /*c3a0*/  UMOV UR9, UR33 ;  /* 0x0000002100097c82 */ /* 0x000fe20008000000 */
[----:B------:R-:W-:Y:S01]  /*c3b0*/  UMOV UR11, UR19 ;  /* 0x00000013000b7c82 */ /* 0x000fe20008000000 */
[----:B------:R-:W-:Y:S01]  /*c3c0*/  UMOV UR12, UR36 ;  /* 0x00000024000c7c82 */ /* 0x000fe20008000000 */
[----:B------:R-:W-:Y:S01]  /*c3d0*/  SEL R8, RZ, 0x1, P0 ;  /* 0x00000001ff087807 */ /* 0x000fe20000000000 */
[----:B------:R-:W-:Y:S01]  /*c3e0*/  VIADD R23, R23, 0x40 ;  /* 0x0000004017177836 */ /* 0x000fe20000000000 */
[----:B------:R0:W-:Y:S01]  /*c3f0*/  UTMALDG.3D [UR24], [UR22], desc[UR38] ;  /* 0x00002618160075b4 */ /* 0x0001e20008011000 */
[----:B------:R-:W-:-:S02]  /*c400*/  SEL R9, R9, RZ, P0 ;  /* 0x000000ff09097207 */ /* 0x000fc40000000000 */
[----:B------:R-:W-:Y:S01]  /*c410*/  LOP3.LUT R7, R7, R8, RZ, 0x3c, !PT ;  /* 0x0000000807077212 */ /* 0x000fe200078e3cff */
[----:B------:R0:W-:Y:S01]  /*c420*/  UTMALDG.3D.MULTICAST [UR16], [UR30], UR13, desc[UR38] ;  /* 0x000026101e0073b4 */ /* 0x0001e2000801180d */
[----:B------:R0:W-:Y:S02]  /*c430*/  UTMALDG.3D.MULTICAST [UR8], [UR30], UR13, desc[UR38] ;  /* 0x000026081e0073b4 */ /* 0x0001e4000801180d */
[----:B0-----:R-:W-:Y:S05]  /*c440*/  @P1 BRA `(.L_x_291) ;  /* 0xfffffff800fc1947 */ /* 0x001fea000383ffff */
.L_x_288:
[----:B------:R-:W-:Y:S05]  /*c450*/  BSYNC B1 ;  /* 0x0000000000017941 */ /* 0x000fea0003800000 */
.L_x_287:
[----:B------:R-:W-:Y:S01]  /*c460*/  LOP3.LUT P1, RZ, R12, 0xff, RZ, 0xc0, !PT ;  /* 0x000000ff0cff7812 */ /* 0x000fe2000782c0ff */
[----:B------:R-:W-:Y:S01]  /*c470*/  IMAD.IADD R14, R13, 0x1, R14 ;  /* 0x000000010d0e7824 */ /* 0x000fe200078e020e */
[----:B------:R-:W-:Y:S01]  /*c480*/  IADD3 R2, P2, R2, UR40, RZ ;  /* 0x0000002802027c10 */ /* 0x000fe2000ff5e0ff */
[----:B------:R-:W-:Y:S01]  /*c490*/  ULDC.64 UR8, c[0x0][0x750] ;  /* 0x0001d40000087ab9 */ /* 0x000fe20000000a00 */
[----:B------:R-:W-:Y:S01]  /*c4a0*/  BSSY B1, `(.L_x_292) ;  /* 0x000006b000017945 */ /* 0x000fe20003800000 */
[----:B------:R-:W-:Y:S01]  /*c4b0*/  IMAD.MOV.U32 R16, RZ, RZ, -0x1 ;  /* 0xffffffffff107424 */ /* 0x000fe200078e00ff */
[----:B------:R-:W-:Y:S02]  /*c4c0*/  SHF.R.U32.HI R6, RZ, 0x1, R14 ;  /* 0x00000001ff067819 */ /* 0x000fe4000001160e */
[----:B------:R-:W-:Y:S02]  /*c4d0*/  ISETP.GT.U32.AND P0, PT, R14, 0x1, PT ;  /* 0x000000010e00780c */ /* 0x000fe40003f04070 */
[----:B------:R-:W-:-:S02]  /*c4e0*/  LOP3.LUT R6, R6, 0x1, RZ, 0xc0, !PT ;  /* 0x0000000106067812 */ /* 0x000fc400078ec0ff */
[----:B------:R-:W-:Y:S01]  /*c4f0*/  ISETP.LT.U32.AND P0, PT, R13, 0x2, P0 ;  /* 0x000000020d00780c */ /* 0x000fe20000701070 */
[----:B------:R-:W0:Y:S01]  /*c500*/  @P1 S2R R8, SR_CgaCtaId ;  /* 0x0000000000081919 */ /* 0x000e220000008800 */
[----:B------:R-:W-:Y:S02]  /*c510*/  @P1 MOV R7, 0x400 ;  /* 0x0000040000071802 */ /* 0x000fe40000000f00 */
[----:B------:R-:W-:Y:S02]  /*c520*/  IADD3.X R3, R3, UR7, RZ, P2, !PT ;  /* 0x0000000703037c10 */ /* 0x000fe400097fe4ff */
[----:B------:R-:W-:Y:S02]  /*c530*/  ISETP.GE.U32.AND P2, PT, R2, UR8, PT ;  /* 0x0000000802007c0c */ /* 0x000fe4000bf46070 */
[----:B------:R-:W-:Y:S02]  /*c540*/  LOP3.LUT R14, R14, 0x1, RZ, 0xc0, !PT ;  /* 0x000000010e0e7812 */ /* 0x000fe400078ec0ff */
[----:B------:R-:W-:-:S02]  /*c550*/  PRMT R12, RZ, 0x7610, R12 ;  /* 0x00007610ff0c7816 */ /* 0x000fc4000000000c */
[----:B0-----:R-:W-:Y:S02]  /*c560*/  @P1 LEA R7, R8, R7, 0x18 ;  /* 0x0000000708071211 */ /* 0x001fe400078ec0ff */
[----:B------:R-:W-:Y:S02]  /*c570*/  PRMT R8, RZ, 0x7610, R8 ;  /* 0x00007610ff087816 */ /* 0x000fe40000000008 */
[----:B------:R0:W-:Y:S01]  /*c580*/  @P1 SYNCS.ARRIVE.TRANS64.A1T0 RZ, [R7+URZ+0x38], RZ ;  /* 0x000038ff07ff19a7 */ /* 0x0001e2000810003f */
[----:B------:R-:W-:Y:S02]  /*c590*/  ISETP.NE.U32.AND P1, PT, R6, 0x1, PT ;  /* 0x000000010600780c */ /* 0x000fe40003f25070 */
[----:B------:R-:W-:Y:S02]  /*c5a0*/  SEL R6, RZ, 0x1, !P0 ;  /* 0x00000001ff067807 */ /* 0x000fe40004000000 */
[----:B------:R-:W-:Y:S02]  /*c5b0*/  ISETP.GE.U32.AND.EX P0, PT, R3, UR9, PT, P2 ;  /* 0x0000000903007c0c */ /* 0x000fe4000bf06120 */
[----:B------:R-:W-:-:S04]  /*c5c0*/  ISETP.GT.U32.AND P1, PT, R13, 0x1, !P1 ;  /* 0x000000010d00780c */ /* 0x000fc80004f24070 */
[----:B0-----:R-:W-:-:S04]  /*c5d0*/  SEL R7, RZ, 0x1, !P1 ;  /* 0x00000001ff077807 */ /* 0x001fc80004800000 */
[----:B------:R-:W-:Y:S01]  /*c5e0*/  LOP3.LUT R15, R7, R15, R6, 0x96, !PT ;  /* 0x0000000f070f7212 */ /* 0x000fe200078e9606 */
[----:B------:R-:W-:Y:S02]  /*c5f0*/  IMAD.MOV.U32 R7, RZ, RZ, -0x1 ;  /* 0xffffffffff077424 */ /* 0x000fe400078e00ff */
[----:B------:R-:W-:Y:S01]  /*c600*/  IMAD.MOV.U32 R6, RZ, RZ, -0x1 ;  /* 0xffffffffff067424 */ /* 0x000fe200078e00ff */
[----:B------:R-:W-:Y:S06]  /*c610*/  @P0 BRA `(.L_x_293) ;  /* 0x00000004004c0947 */ /* 0x000fec0003800000 */
[----:B------:R-:W0:Y:S01]  /*c620*/  S2R R18, SR_CTAID.X ;  /* 0x0000000000127919 */ /* 0x000e220000002500 */
[----:B------:R-:W-:Y:S01]  /*c630*/  ULDC.64 UR8, c[0x0][0x728] ;  /* 0x0001ca0000087ab9 */ /* 0x000fe20000000a00 */
[----:B------:R-:W-:Y:S01]  /*c640*/  ULDC UR11, c[0x0][0x730] ;  /* 0x0001cc00000b7ab9 */ /* 0x000fe20000000800 */
[----:B------:R-:W-:Y:S01]  /*c650*/  ISETP.NE.U32.AND P0, PT, RZ, UR8, PT ;  /* 0x00000008ff007c0c */ /* 0x000fe2000bf05070 */
[----:B------:R-:W1:Y:S01]  /*c660*/  S2R R19, SR_CTAID.Y ;  /* 0x0000000000137919 */ /* 0x000e620000002600 */
[----:B------:R-:W-:Y:S01]  /*c670*/  ULDC UR12, c[0x0][0x150] ;  /* 0x00005400000c7ab9 */ /* 0x000fe20000000800 */
[----:B------:R-:W-:Y:S01]  /*c680*/  IMAD.MOV.U32 R6, RZ, RZ, R2 ;  /* 0x000000ffff067224 */ /* 0x000fe200078e0002 */
[----:B------:R-:W-:Y:S01]  /*c690*/  ISETP.NE.AND.EX P0, PT, RZ, UR9, PT, P0 ;  /* 0x00000009ff007c0c */ /* 0x000fe2000bf05300 */
[----:B------:R-:W-:Y:S01]  /*c6a0*/  IMAD.MOV.U32 R7, RZ, RZ, R3 ;  /* 0x000000ffff077224 */ /* 0x000fe200078e0003 */
[----:B0-----:R-:W-:-:S11]  /*c6b0*/  I2FP.F32.U32 R20, R18 ;  /* 0x0000001200147245 */ /* 0x001fd60000201000 */
[----:B------:R-:W-:Y:S05]  /*c6c0*/  @!P0 BRA `(.L_x_294) ;  /* 0x0000000000288947 */ /* 0x000fea0003800000 */
[----:B------:R-:W-:Y:S02]  /*c6d0*/  ULDC UR10, c[0x0][0x734] ;  /* 0x0001cd00000a7ab9 */ /* 0x000fe40000000800 */
[----:B------:R-:W-:-:S05]  /*c6e0*/  IADD3 R7, P0, R2, UR10, RZ ;  /* 0x0000000a02077c10 */ /* 0x000fca000ff1e0ff */
[----:B------:R-:W-:-:S04]  /*c6f0*/  IMAD.X R21, RZ, RZ, R3, P0 ;  /* 0x000000ffff157224 */ /* 0x000fc800000e0603 */
[----:B------:R-:W-:-:S04]  /*c700*/  IMAD.WIDE.U32 R8, R21, UR8, RZ ;  /* 0x0000000815087c25 */ /* 0x000fc8000f8e00ff */
[----:B------:R-:W-:-:S04]  /*c710*/  IMAD.WIDE.U32 R8, P0, R7, UR9, R8 ;  /* 0x0000000907087c25 */ /* 0x000fc8000f800008 */
[----:B------:R-:W-:-:S04]  /*c720*/  IMAD.WIDE.U32 R6, R7, UR8, RZ ;  /* 0x0000000807067c25 */ /* 0x000fc8000f8e00ff */
[----:B------:R-:W-:Y:S01]  /*c730*/  IMAD.MOV.U32 R6, RZ, RZ, R9 ;  /* 0x000000ffff067224 */ /* 0x000fe200078e0009 */
[----:B------:R-:W-:Y:S01]  /*c740*/  IADD3 RZ, P1, R7, R8, RZ ;  /* 0x0000000807ff7210 */ /* 0x000fe20007f3e0ff */
[----:B------:R-:W-:-:S04]  /*c750*/  IMAD.X R7, RZ, RZ, RZ, P0 ;  /* 0x000000ffff077224 */ /* 0x000fc800000e06ff */
[----:B------:R-:W-:-:S08]  /*c760*/  IMAD.WIDE.U32.X R6, R21, UR9, R6, P1 ;  /* 0x0000000915067c25 */ /* 0x000fd000088e0406 */
.L_x_294:
[--C-:B------:R-:W-:Y:S01]  /*c770*/  SHF.R.U64 R16, R6, UR11, R7.reuse ;  /* 0x0000000b06107c19 */ /* 0x100fe20008001207 */
[----:B------:R-:W-:Y:S01]  /*c780*/  FMUL R20, R20, UR12 ;  /* 0x0000000c14147c20 */ /* 0x000fe20008400000 */
[----:B------:R-:W0:Y:S01]  /*c790*/  LDC R21, c[0x0][0x144] ;  /* 0x00005100ff157b82 */ /* 0x000e220000000800 */
[----:B-1----:R-:W-:Y:S01]  /*c7a0*/  I2FP.F32.U32 R8, R19 ;  /* 0x0000001300087245 */ /* 0x002fe20000201000 */
[----:B------:R-:W-:Y:S01]  /*c7b0*/  ULDC UR10, c[0x0][0x154] ;  /* 0x00005500000a7ab9 */ /* 0x000fe20000000800 */
[----:B------:R-:W-:Y:S01]  /*c7c0*/  SHF.R.U32.HI R6, RZ, UR11, R7 ;  /* 0x0000000bff067c19 */ /* 0x000fe20008011607 */
[----:B------:R-:W-:Y:S01]  /*c7d0*/  ULDC.64 UR8, c[0x0][0x720] ;  /* 0x0001c80000087ab9 */ /* 0x000fe20000000a00 */
[----:B------:R-:W-:Y:S01]  /*c7e0*/  IADD3 R7, P0, RZ, -R16, RZ ;  /* 0x80000010ff077210 */ /* 0x000fe20007f1e0ff */
[----:B------:R-:W1:Y:S01]  /*c7f0*/  F2I.U32.TRUNC.NTZ R20, R20 ;  /* 0x0000001400147305 */ /* 0x000e62000020f000 */
[----:B------:R-:W-:Y:S01]  /*c800*/  FMUL R8, R8, UR10 ;  /* 0x0000000a08087c20 */ /* 0x000fe20008400000 */
[----:B------:R-:W2:Y:S01]  /*c810*/  LDC R22, c[0x0][0x148] ;  /* 0x00005200ff167b82 */ /* 0x000ea20000000800 */
[----:B------:R-:W-:Y:S01]  /*c820*/  ULDC.64 UR10, c[0x0][0x740] ;  /* 0x0001d000000a7ab9 */ /* 0x000fe20000000a00 */
[----:B------:R-:W-:Y:S01]  /*c830*/  IMAD.X R6, RZ, RZ, ~R6, P0 ;  /* 0x000000ffff067224 */ /* 0x000fe200000e0e06 */
[----:B------:R-:W-:-:S03]  /*c840*/  ISETP.NE.U32.AND P0, PT, RZ, UR10, PT ;  /* 0x0000000aff007c0c */ /* 0x000fc6000bf05070 */
[----:B------:R-:W-:Y:S01]  /*c850*/  IMAD R6, R6, UR8, RZ ;  /* 0x0000000806067c24 */ /* 0x000fe2000f8e02ff */
[----:B------:R-:W3:Y:S01]  /*c860*/  F2I.U32.TRUNC.NTZ R8, R8 ;  /* 0x0000000800087305 */ /* 0x000ee2000020f000 */
[----:B------:R-:W-:Y:S02]  /*c870*/  ISETP.NE.AND.EX P0, PT, RZ, UR11, PT, P0 ;  /* 0x0000000bff007c0c */ /* 0x000fe4000bf05300 */
[C---:B------:R-:W-:Y:S02]  /*c880*/  IMAD R9, R7.reuse, UR9, R6 ;  /* 0x0000000907097c24 */ /* 0x040fe4000f8e0206 */
[----:B------:R-:W-:Y:S01]  /*c890*/  IMAD.WIDE.U32 R6, R7, UR8, R2 ;  /* 0x0000000807067c25 */ /* 0x000fe2000f8e0002 */
[----:B------:R-:W-:-:S03]  /*c8a0*/  ULDC UR8, c[0x0][0x718] ;  /* 0x0001c60000087ab9 */ /* 0x000fc60000000800 */
[----:B-1----:R-:W-:Y:S02]  /*c8b0*/  IMAD.MOV R20, RZ, RZ, -R20 ;  /* 0x000000ffff147224 */ /* 0x002fe400078e0a14 */
[----:B------:R-:W-:Y:S02]  /*c8c0*/  IMAD.IADD R7, R7, 0x1, R9 ;  /* 0x0000000107077824 */ /* 0x000fe400078e0209 */
[----:B0-----:R-:W-:-:S03]  /*c8d0*/  IMAD R18, R21, R20, R18 ;  /* 0x0000001415127224 */ /* 0x001fc600078e0212 */
[--C-:B------:R-:W-:Y:S01]  /*c8e0*/  SHF.R.U64 R20, R6, UR8, R7.reuse ;  /* 0x0000000806147c19 */ /* 0x100fe20008001207 */
[----:B---3--:R-:W-:Y:S01]  /*c8f0*/  IMAD.MOV R6, RZ, RZ, -R8 ;  /* 0x000000ffff067224 */ /* 0x008fe200078e0a08 */
[----:B------:R-:W-:Y:S01]  /*c900*/  SHF.R.U32.HI R7, RZ, UR8, R7 ;  /* 0x00000008ff077c19 */ /* 0x000fe20008011607 */
[----:B------:R-:W-:Y:S02]  /*c910*/  ULDC UR8, c[0x0][0x708] ;  /* 0x0001c20000087ab9 */ /* 0x000fe40000000800 */
[----:B--2---:R-:W-:Y:S01]  /*c920*/  @P3 IMAD R18, R22, R6, R19 ;  /* 0x0000000616123224 */ /* 0x004fe200078e0213 */
[--C-:B------:R-:W-:Y:S02]  /*c930*/  SHF.R.U64 R22, R20, UR8, R7.reuse ;  /* 0x0000000814167c19 */ /* 0x100fe40008001207 */
[----:B------:R-:W-:Y:S01]  /*c940*/  SHF.R.U32.HI R7, RZ, UR8, R7 ;  /* 0x00000008ff077c19 */ /* 0x000fe20008011607 */
[----:B------:R-:W-:-:S03]  /*c950*/  ULDC UR8, c[0x0][0x758] ;  /* 0x0001d60000087ab9 */ /* 0x000fc60000000800 */
[--C-:B------:R-:W-:Y:S02]  /*c960*/  SHF.R.U64 R19, R22, UR8, R7.reuse ;  /* 0x0000000816137c19 */ /* 0x100fe40008001207 */
[----:B------:R-:W-:-:S03]  /*c970*/  SHF.R.U32.HI R21, RZ, UR8, R7 ;  /* 0x00000008ff157c19 */ /* 0x000fc60008011607 */
[----:B------:R-:W-:Y:S02]  /*c980*/  IMAD.MOV.U32 R8, RZ, RZ, R19 ;  /* 0x000000ffff087224 */ /* 0x000fe400078e0013 */
[----:B------:R-:W-:Y:S01]  /*c990*/  IMAD.MOV.U32 R7, RZ, RZ, R21 ;  /* 0x000000ffff077224 */ /* 0x000fe200078e0015 */
[----:B------:R-:W-:Y:S06]  /*c9a0*/  @!P0 BRA `(.L_x_295) ;  /* 0x00000000002c8947 */ /* 0x000fec0003800000 */
        /* <DEDUP_REMOVED lines=9> */
[----:B------:R-:W-:-:S04]  /*ca40*/  IMAD.WIDE.U32.X R6, R21, UR11, R6, P1 ;  /* 0x0000000b15067c25 */ /* 0x000fc800088e0406 */
[----:B------:R-:W-:-:S07]  /*ca50*/  IMAD.MOV.U32 R8, RZ, RZ, R6 ;  /* 0x000000ffff087224 */ /* 0x000fce00078e0006 */
.L_x_295:
[----:B------:R-:W-:Y:S01]  /*ca60*/  ULDC UR8, c[0x0][0x748] ;  /* 0x0001d20000087ab9 */ /* 0x000fe20000000800 */
[----:B------:R-:W-:Y:S01]  /*ca70*/  LOP3.LUT R6, R22, UR6, RZ, 0xc0, !PT ;  /* 0x0000000616067c12 */ /* 0x000fe2000f8ec0ff */
[----:B------:R-:W-:Y:S01]  /*ca80*/  ULDC UR9, c[0x0][0x710] ;  /* 0x0001c40000097ab9 */ /* 0x000fe20000000800 */
[----:B------:R-:W-:Y:S01]  /*ca90*/  SHF.R.U64 R7, R8, UR8, R7 ;  /* 0x0000000808077c19 */ /* 0x000fe20008001207 */
[----:B------:R-:W-:Y:S01]  /*caa0*/  ULDC UR8, c[0x0][0x738] ;  /* 0x0001ce0000087ab9 */ /* 0x000fe20000000800 */
[----:B------:R-:W-:-:S03]  /*cab0*/  LOP3.LUT R20, R20, UR4, RZ, 0xc0, !PT ;  /* 0x0000000414147c12 */ /* 0x000fc6000f8ec0ff */
[----:B------:R-:W-:Y:S02]  /*cac0*/  IMAD.MOV R8, RZ, RZ, -R7 ;  /* 0x000000ffff087224 */ /* 0x000fe400078e0a07 */
[----:B------:R-:W-:Y:S02]  /*cad0*/  IMAD R7, R7, UR5, R6 ;  /* 0x0000000507077c24 */ /* 0x000fe4000f8e0206 */
[----:B------:R-:W-:Y:S01]  /*cae0*/  IMAD R19, R8, UR8, R19 ;  /* 0x0000000808137c24 */ /* 0x000fe2000f8e0213 */
[----:B------:R-:W-:Y:S01]  /*caf0*/  ULDC UR8, c[0x0][0x700] ;  /* 0x0001c00000087ab9 */ /* 0x000fe20000000800 */
[----:B------:R-:W-:Y:S02]  /*cb00*/  IMAD R18, R7, UR9, R18 ;  /* 0x0000000907127c24 */ /* 0x000fe4000f8e0212 */
[----:B------:R-:W-:Y:S02]  /*cb10*/  IMAD R19, R19, UR8, R20 ;  /* 0x0000000813137c24 */ /* 0x000fe4000f8e0214 */
[----:B------:R-:W-:-:S03]  /*cb20*/  IMAD.MOV.U32 R8, RZ, RZ, 0x1 ;  /* 0x00000001ff087424 */ /* 0x000fc600078e00ff */
[----:B------:R-:W-:Y:S02]  /*cb30*/  SEL R6, R19, R18, !P3 ;  /* 0x0000001213067207 */ /* 0x000fe40005800000 */
[----:B------:R-:W-:-:S07]  /*cb40*/  SEL R7, R18, R19, !P3 ;  /* 0x0000001312077207 */ /* 0x000fce0005800000 */
.L_x_293:
[----:B------:R-:W-:Y:S05]  /*cb50*/  BSYNC B1 ;  /* 0x0000000000017941 */ /* 0x000fea0003800000 */
.L_x_292:
[----:B------:R-:W-:-:S13]  /*cb60*/  LOP3.LUT P0, RZ, R8, 0xff, RZ, 0xc0, !PT ;  /* 0x000000ff08ff7812 */ /* 0x000fda000780c0ff */
[----:B------:R-:W-:Y:S05]  /*cb70*/  @P0 BRA `(.L_x_296) ;  /* 0xfffffff000f00947 */ /* 0x000fea000383ffff */
[----:B------:R-:W-:Y:S05]  /*cb80*/  BSYNC B0 ;  /* 0x0000000000007941 */ /* 0x000fea0003800000 */
.L_x_285:
[----:B------:R-:W-:-:S03]  /*cb90*/  UMOV UR8, 0xffffffff ;  /* 0xffffffff00087882 */ /* 0x000fc60000000000 */
[----:B------:R-:W-:Y:S05]  /*cba0*/  BRA.DIV UR8, `(.L_x_297) ;  /* 0x0000000208bc7947 */ /* 0x000fea000b800000 */
[----:B------:R-:W-:-:S13]  /*cbb0*/  ELECT P0, URZ, PT ;  /* 0x00000000003f782f */ /* 0x000fda0003800000 */
.L_x_309:
[----:B------:R-:W-:Y:S04]  /*cbc0*/  BSSY B0, `(.L_x_298) ;  /* 0x0000019000007945 */ /* 0x000fe80003800000 */
[----:B------:R-:W-:Y:S05]  /*cbd0*/  @!P0 BRA `(.L_x_299) ;  /* 0x00000000005c8947 */ /* 0x000fea0003800000 */
[----:B------:R-:W-:-:S04]  /*cbe0*/  LOP3.LUT R4, R4, 0x2, RZ, 0xfc, !PT ;  /* 0x0000000204047812 */ /* 0x000fc800078efcff */
[----:B------:R-:W-:-:S13]  /*cbf0*/  ISETP.NE.AND P0, PT, R4, 0x3, PT ;  /* 0x000000030400780c */ /* 0x000fda0003f05270 */
[----:B------:R-:W-:Y:S05]  /*cc00*/  @!P0 BRA `(.L_x_300) ;  /* 0x0000000000048947 */ /* 0x000fea0003800000 */
[----:B------:R-:W-:Y:S01]  /*cc10*/  BPT.TRAP 0x1 ;  /* 0x000000040000795c */ /* 0x000fe20000300000 */
.L_x_300:
[----:B------:R-:W0:Y:S01]  /*cc20*/  S2R R3, SR_CgaCtaId ;  /* 0x0000000000037919 */ /* 0x000e220000008800 */
[----:B------:R-:W-:Y:S02]  /*cc30*/  MOV R0, 0x400 ;  /* 0x0000040000007802 */ /* 0x000fe40000000f00 */
[----:B------:R-:W-:Y:S02]  /*cc40*/  SHF.L.U32 R2, R15, 0x1f, RZ ;  /* 0x0000001f0f027819 */ /* 0x000fe400000006ff */
[----:B0-----:R-:W-:-:S05]  /*cc50*/  LEA R3, R3, R0, 0x18 ;  /* 0x0000000003037211 */ /* 0x001fca00078ec0ff */
[----:B------:R-:W-:-:S04]  /*cc60*/  VIADD R3, R3, 0x10 ;  /* 0x0000001003037836 */ /* 0x000fc80000000000 */
[C---:B------:R-:W-:Y:S02]  /*cc70*/  IMAD R5, R14.reuse, 0x8, R3 ;  /* 0x000000080e057824 */ /* 0x040fe400078e0203 */
[----:B------:R-:W-:Y:S02]  /*cc80*/  VIADD R14, R14, 0x1 ;  /* 0x000000010e0e7836 */ /* 0x000fe40000000000 */
[----:B------:R-:W0:Y:S03]  /*cc90*/  SYNCS.PHASECHK.TRANS64.TRYWAIT P0, [R5+URZ], R2 ;  /* 0x00000002050075a7 */ /* 0x000e26000800017f */
[----:B------:R-:W-:-:S04]  /*cca0*/  ISETP.NE.AND P1, PT, R14, 0x2, PT ;  /* 0x000000020e00780c */ /* 0x000fc80003f25270 */
[----:B------:R-:W-:Y:S02]  /*ccb0*/  SEL R0, RZ, 0x1, P1 ;  /* 0x00000001ff007807 */ /* 0x000fe40000800000 */
[----:B------:R-:W-:Y:S02]  /*ccc0*/  SEL R14, R14, RZ, P1 ;  /* 0x000000ff0e0e7207 */ /* 0x000fe40000800000 */
[----:B------:R-:W-:Y:S01]  /*ccd0*/  LOP3.LUT R0, R15, R0, RZ, 0x3c, !PT ;  /* 0x000000000f007212 */ /* 0x000fe200078e3cff */
[----:B0-----:R-:W-:Y:S06]  /*cce0*/  @!P0 BRA `(.L_x_301) ;  /* 0x00000000008c8947 */ /* 0x001fec0003800000 */
.L_x_310:
[----:B------:R-:W-:Y:S01]  /*ccf0*/  IMAD R3, R14, 0x8, R3 ;  /* 0x000000080e037824 */ /* 0x000fe200078e0203 */
[----:B------:R-:W-:-:S07]  /*cd00*/  SHF.L.U32 R0, R0, 0x1f, RZ ;  /* 0x0000001f00007819 */ /* 0x000fce00000006ff */
.L_x_302:
[----:B-1----:R1:W2:Y:S02]  /*cd10*/  SYNCS.PHASECHK.TRANS64.TRYWAIT P0, [R3+URZ], R0 ;  /* 0x00000000030075a7 */ /* 0x0022a4000800017f */
[----:B--2---:R-:W-:Y:S05]  /*cd20*/  @!P0 NANOSLEEP.SYNCS 0x989680 ;  /* 0x009896800000895d */ /* 0x004fea0003900000 */
[----:B------:R-:W2:Y:S02]  /*cd30*/  @!P0 SYNCS.PHASECHK.TRANS64 P0, [R3+URZ], R0 ;  /* 0x00000000030085a7 */ /* 0x000ea4000800007f */
[----:B--2---:R-:W-:Y:S05]  /*cd40*/  @!P0 BRA `(.L_x_302) ;  /* 0xfffffffc00f08947 */ /* 0x004fea000383ffff */
.L_x_299:
[----:B------:R-:W-:Y:S05]  /*cd50*/  BSYNC B0 ;  /* 0x0000000000007941 */ /* 0x000fea0003800000 */
.L_x_298:
[----:B------:R-:W-:Y:S05]  /*cd60*/  EXIT ;  /* 0x000000000000794d */ /* 0x000fea0003800000 */
.L_x_21:
[----:B-1----:R-:W-:-:S04]  /*cd70*/  IMAD.U32 R17, RZ, RZ, UR8 ;  /* 0x00000008ff117e24 */ /* 0x002fc8000f8e00ff */
[----:B------:R1:W4:Y:S03]  /*cd80*/  SYNCS.PHASECHK.TRANS64.TRYWAIT P0, [R17+URZ], R18 ;  /* 0x00000012110075a7 */ /* 0x000326000800017f */
[----:B----4-:R-:W-:Y:S05]  /*cd90*/  @!P0 NANOSLEEP.SYNCS 0x989680 ;  /* 0x009896800000895d */ /* 0x010fea0003900000 */
[----:B------:R-:W4:Y:S02]  /*cda0*/  @!P0 SYNCS.PHASECHK.TRANS64 P0, [R17+URZ], R18 ;  /* 0x00000012110085a7 */ /* 0x000f24000800007f */
[----:B----4-:R-:W-:Y:S05]  /*cdb0*/  @!P0 BRA `(.L_x_21) ;  /* 0xfffffffc00ec8947 */ /* 0x010fea000383ffff */
[----:B------:R-:W-:Y:S05]  /*cdc0*/  BRA `(.L_x_20) ;  /* 0xffffff4800ac7947 */ /* 0x000fea000383ffff */
.L_x_286:
[----:B------:R-:W-:Y:S01]  /*cdd0*/  BSSY B1, `(.L_x_303) ;  /* 0x0000006000017945 */ /* 0x000fe20003800000 */
[----:B------:R-:W-:-:S07]  /*cde0*/  IMAD.MOV.U32 R8, RZ, RZ, -0x1 ;  /* 0xffffffffff087424 */ /* 0x000fce00078e00ff */
[----:B------:R-:W-:Y:S05]  /*cdf0*/  WARPSYNC.COLLECTIVE R8, `(.L_x_304) ;  /* 0x00000000080c7348 */ /* 0x000fea0003c00000 */
[----:B------:R-:W-:Y:S02]  /*ce00*/  ELECT P0, UR62, PT ;  /* 0x00000000003e782f */ /* 0x000fe40003800000 */
[----:B------:R-:W-:Y:S01]  /*ce10*/  MOV R8, UR62 ;  /* 0x0000003e00087c02 */ /* 0x000fe20008000f00 */
[----:B------:R-:W-:Y:S10]  /*ce20*/  ENDCOLLECTIVE ;  /* 0x000000000000791b */ /* 0x000ff40003800000 */
.L_x_304:
[----:B------:R-:W-:Y:S05]  /*ce30*/  BSYNC B1 ;  /* 0x0000000000017941 */ /* 0x000fea0003800000 */
.L_x_303:
[----:B------:R-:W-:Y:S05]  /*ce40*/  BRA `(.L_x_305) ;  /* 0xfffffff000487947 */ /* 0x000fea000383ffff */
.L_x_289:
[----:B0-----:R0:W1:Y:S02]  /*ce50*/  SYNCS.PHASECHK.TRANS64.TRYWAIT P0, [R21+URZ+0x10], R8 ;  /* 0x00001008150075a7 */ /* 0x001064000800017f */
[----:B-1----:R-:W-:Y:S05]  /*ce60*/  @!P0 NANOSLEEP.SYNCS 0x989680 ;  /* 0x009896800000895d */ /* 0x002fea0003900000 */
[----:B------:R-:W1:Y:S02]  /*ce70*/  @!P0 SYNCS.PHASECHK.TRANS64 P0, [R21+URZ+0x10], R8 ;  /* 0x00001008150085a7 */ /* 0x000e64000800007f */
[----:B-1----:R-:W-:Y:S05]  /*ce80*/  @!P0 BRA `(.L_x_289) ;  /* 0xfffffffc00f08947 */ /* 0x002fea000383ffff */
[----:B------:R-:W-:Y:S05]  /*ce90*/  BRA `(.L_x_306) ;  /* 0xfffffff0008c7947 */ /* 0x000fea000383ffff */
.L_x_297:
[----:B------:R-:W-:Y:S01]  /*cea0*/  BSSY B0, `(.L_x_307) ;  /* 0x0000006000007945 */ /* 0x000fe20003800000 */
[----:B------:R-:W-:-:S07]  /*ceb0*/  IMAD.MOV.U32 R8, RZ, RZ, -0x1 ;  /* 0xffffffffff087424 */ /* 0x000fce00078e00ff */
[----:B------:R-:W-:Y:S05]  /*cec0*/  WARPSYNC.COLLECTIVE R8, `(.L_x_308) ;  /* 0x00000000080c7348 */ /* 0x000fea0003c00000 */
[----:B------:R-:W-:Y:S02]  /*ced0*/  ELECT P0, UR62, PT ;  /* 0x00000000003e782f */ /* 0x000fe40003800000 */
[----:B------:R-:W-:Y:S01]  /*cee0*/  MOV R8, UR62 ;  /* 0x0000003e00087c02 */ /* 0x000fe20008000f00 */
[----:B------:R-:W-:Y:S10]  /*cef0*/  ENDCOLLECTIVE ;  /* 0x000000000000791b */ /* 0x000ff40003800000 */
.L_x_308:
[----:B------:R-:W-:Y:S05]  /*cf00*/  BSYNC B0 ;  /* 0x0000000000007941 */ /* 0x000fea0003800000 */
.L_x_307:
[----:B------:R-:W-:Y:S05]  /*cf10*/  BRA `(.L_x_309) ;  /* 0xfffffffc00287947 */ /* 0x000fea000383ffff */
.L_x_301:
[----:B0-----:R0:W1:Y:S02]  /*cf20*/  SYNCS.PHASECHK.TRANS64.TRYWAIT P0, [R5+URZ], R2 ;  /* 0x00000002050075a7 */ /* 0x001064000800017f */
[----:B-1----:R-:W-:Y:S05]  /*cf30*/  @!P0 NANOSLEEP.SYNCS 0x989680 ;  /* 0x009896800000895d */ /* 0x002fea0003900000 */
[----:B------:R-:W1:Y:S02]  /*cf40*/  @!P0 SYNCS.PHASECHK.TRANS64 P0, [R5+URZ], R2 ;  /* 0x00000002050085a7 */ /* 0x000e64000800007f */
[----:B-1----:R-:W-:Y:S05]  /*cf50*/  @!P0 BRA `(.L_x_301) ;  /* 0xfffffffc00f08947 */ /* 0x002fea000383ffff */
[----:B------:R-:W-:Y:S05]  /*cf60*/  BRA `(.L_x_310) ;  /* 0xfffffffc00607947 */ /* 0x000fea000383ffff */
.L_x_311:
[----:B------:R-:W-:-:S00]  /*cf70*/  BRA `(.L_x_311) ;  /* 0xfffffffc00fc7947 */ /* 0x000fc0000383ffff */
[----:B------:R-:W-:-:S00]  /*cf80*/  NOP ;  /* 0x0000000000007918 */ /* 0x000fc00000000000 */
[----:B------:R-:W-:-:S00]  /*cf90*/  NOP ;  /* 0x0000000000007918 */ /* 0x000fc00000000000 */
[----:B------:R-:W-:-:S00]  /*cfa0*/  NOP ;  /* 0x0000000000007918 */ /* 0x000fc00000000000 */
[----:B------:R-:W-:-:S00]  /*cfb0*/  NOP ;  /* 0x0000000000007918 */ /* 0x000fc00000000000 */
[----:B------:R-:W-:-:S00]  /*cfc0*/  NOP ;  /* 0x0000000000007918 */ /* 0x000fc00000000000 */
[----:B------:R-:W-:-:S00]  /*cfd0*/  NOP ;  /* 0x0000000000007918 */ /* 0x000fc00000000000 */
[----:B------:R-:W-:-:S00]  /*cfe0*/  NOP ;  /* 0x0000000000007918 */ /* 0x000fc00000000000 */
[----:B------:R-:W-:-:S00]  /*cff0*/  NOP ;  /* 0x0000000000007918 */ /* 0x000fc00000000000 */
.L_x_312:


//--------------------- .nv.shared._ZN7cutlass13device_kernelINS_4gemm6kernel13GemmUniversalIN4cute5tupleIJiiiiEEENS1_10collective13CollectiveMmaINS1_40MainloopSm90TmaGmmaWarpSpecializedSparseILi2ENS5_IJNS4_1CILi2EEENSA_ILi1EEESC_EEENS1_35KernelTmaWarpSpecializedCooperativeEEENS5_IJNSA_ILi128EEENSA_ILi256EEESG_EEENS_10bfloat16_tENS5_IJNS4_6LayoutINS5_IJiNS5_IJSB_iEEEiEEENS5_IJlNS5_IJSC_SB_EEElEEEEENSK_INS5_IJNS5_IJNS5_IJNSA_ILi8EEESB_NSA_ILi4EEEEEEiEEENS5_IJNS5_IJNSA_ILi16EEESB_SR_EEEiEEEiEEENS5_IJNS5_IJNS5_IJSG_SU_NSA_ILi2048EEEEEENSA_ILi8192EEEEEENS5_IJNS5_IJSC_NSA_ILi1024EEENSA_ILi32EEEEEElEEElEEEEEEEESJ_NS5_IJlSC_lEEENS4_8TiledMMAINS4_8MMA_AtomIJNS4_4SM904GMMA6SPARSE29GMMA_64x256x32_F32BF16BF16_SSILNS1D_5MajorE0ELS1G_0ELNS1D_7ScaleInE1ELS1H_1ELNS1D_9SparseSelE0EEEEEENSK_ISD_NS5_IJSC_NSA_ILi0EEES1L_EEEEENS5_IJNS4_10UnderscoreES1O_S1O_EEEEENS4_13SM90_TMA_LOADENS4_14ComposedLayoutINS4_7SwizzleILi3ELi4ELi3EEENS4_25smem_sparse_ptr_flag_bitsILi2ELi16EEENSK_INS5_IJNS5_IJSC_SQ_EEENS5_IJSB_NSA_ILi64EEEEEEEEENS5_IJNS5_IJS1L_SG_EEESN_EEEEEEEvNS4_8identityENS4_23SM90_TMA_LOAD_MULTICASTENS1S_IS1U_NS4_18smem_ptr_flag_bitsILi16EEENSK_INS5_IJSQ_S1Y_EEENS5_IJS1Y_SC_EEEEEEEvS25_EENS_8epilogue10collective6detail29Sm90TmaWarpSpecializedAdapterINS2F_15DefaultEpilogueIfNS5_IJSC_llEEES2J_NS2E_6thread17LinearCombinationIfLi1EffLNS2K_9ScaleType4KindE0ELNS_15FloatRoundStyleE2EfEENS1_15EpilogueDefaultEEEEEvvEEEEvNT_6ParamsE --------------------------
	.section	.nv.shared._ZN7cutlass13device_kernelINS_4gemm6kernel13GemmUniversalIN4cute5tupleIJiiiiEEENS1_10collective13CollectiveMmaINS1_40MainloopSm90TmaGmmaWarpSpecializedSparseILi2ENS5_IJNS4_1CILi2EEENSA_ILi1EEESC_EEENS1_35KernelTmaWarpSpecializedCooperativeEEENS5_IJNSA_ILi128EEENSA_ILi256EEESG_EEENS_10bfloat16_tENS5_IJNS4_6LayoutINS5_IJiNS5_IJSB_iEEEiEEENS5_IJlNS5_IJSC_SB_EEElEEEEENSK_INS5_IJNS5_IJNS5_IJNSA_ILi8EEESB_NSA_ILi4EEEEEEiEEENS5_IJNS5_IJNSA_ILi16EEESB_SR_EEEiEEEiEEENS5_IJNS5_IJNS5_IJSG_SU_NSA_ILi2048EEEEEENSA_ILi8192EEEEEENS5_IJNS5_IJSC_NSA_ILi1024EEENSA_ILi32EEEEEElEEElEEEEEEEESJ_NS5_IJlSC_lEEENS4_8TiledMMAINS4_8MMA_AtomIJNS4_4SM904GMMA6SPARSE29GMMA_64x256x32_F32BF16BF16_SSILNS1D_5MajorE0ELS1G_0ELNS1D_7ScaleInE1ELS1H_1ELNS1D_9SparseSelE0EEEEEENSK_ISD_NS5_IJSC_NSA_ILi0EEES1L_EEEEENS5_IJNS4_10UnderscoreES1O_S1O_EEEEENS4_13SM90_TMA_LOADENS4_14ComposedLayoutINS4_7SwizzleILi3ELi4ELi3EEENS4_25smem_sparse_ptr_flag_bitsILi2ELi16EEENSK_INS5_IJNS5_IJSC_SQ_EEENS5_IJSB_NSA_ILi64EEEEEEEEENS5_IJNS5_IJS1L_SG_EEESN_EEEEEEEvNS4_8identityENS4_23SM90_TMA_LOAD_MULTICASTENS1S_IS1U_NS4_18smem_ptr_flag_bitsILi16EEENSK_INS5_IJSQ_S1Y_EEENS5_IJS1Y_SC_EEEEEEEvS25_EENS_8epilogue10collective6detail29Sm90TmaWarpSpecializedAdapterINS2F_15DefaultEpilogueIfNS5_IJSC_llEEES2J_NS2E_6thread17LinearCombinationIfLi1EffLNS2K_9ScaleType4KindE0ELNS_15FloatRoundStyleE2EfEENS1_15EpilogueDefaultEEEEEvvEEEEvNT_6ParamsE,"aw",@nobits
	.sectionflags	@""
	.align	16
	.zero		1024


//--------------------- .nv.shared.reserved.0     --------------------------
	.section	.nv.shared.reserved.0,"aw",@nobits
	.weak		__nv_reservedSMEM_offset_0_alias
	.size		__nv_reservedSMEM_offset_0_alias, 0, 0
	.other		__nv_reservedSMEM_offset_0_alias,@"STO_CUDA_RESERVED_SHARED STV_DEFAULT"
__nv_reservedSMEM_offset_0_alias:
	.zero		0


//--------------------- .nv.global                --------------------------
	.section	.nv.global,"aw",@nobits
.nv.global:
	.type		_ZN39_INTERNAL_442d378b_4_k_cu_3f458529_27934cute1_E,@object
	.size		_ZN39_INTERNAL_442d378b_4_k_cu_3f458529_27934cute1_E,(_ZN39_INTERNAL_442d378b_4_k_cu_3f458529_27934cuda3std3__45__cpo6cbeginE - _ZN39_INTERNAL_442d378b_4_k_cu_3f458529_27934cute1_E)
_ZN39_INTERNAL_442d378b_4_k_cu_3f458529_27934cute1_E:
	.zero		1
	.type		_ZN39_INTERNAL_442d378b_4_k_cu_3f458529_27934cuda3std3__45__cpo6cbeginE,@object
	.size		_ZN39_INTERNAL_442d378b_4_k_cu_3f458529_27934cuda3std3__45__cpo6cbeginE,(_ZN39_INTERNAL_442d378b_4_k_cu_3f458529_27934cuda3std3__48in_placeE - _ZN39_INTERNAL_442d378b_4_k_cu_3f458529_27934cuda3std3__45__cpo6cbeginE)
_ZN39_INTERNAL_442d378b_4_k_cu_3f458529_27934cuda3std3__45__cpo6cbeginE:
	.zero		1
	.type		_ZN39_INTERNAL_442d378b_4_k_cu_3f458529_27934cuda3std3__48in_placeE,@object
	.size		_ZN39_INTERNAL_442d378b_4_k_cu_3f458529_27934cuda3std3__48in_placeE,(_ZN39_INTERNAL_442d378b_4_k_cu_3f458529_27934cuda3std6ranges3__45__cpo9iter_moveE - _ZN39_INTERNAL_442d378b_4_k_cu_3f458529_27934cuda3std3__48in_placeE)
_ZN39_INTERNAL_442d378b_4_k_cu_3f458529_27934cuda3std3__48in_placeE:
	.zero		1
	.type		_ZN39_INTERNAL_442d378b_4_k_cu_3f458529_27934cuda3std6ranges3__45__cpo9iter_moveE,@object
	.size		_ZN39_INTERNAL_442d378b_4_k_cu_3f458529_27934cuda3std6ranges3__45__cpo9iter_moveE,(_ZN39_INTERNAL_442d378b_4_k_cu_3f458529_27934cuda3std3__45__cpo5beginE - _ZN39_INTERNAL_442d378b_4_k_cu_3f458529_27934cuda3std6ranges3__45__cpo9iter_moveE)
_ZN39_INTERNAL_442d378b_4_k_cu_3f458529_27934cuda3std6ranges3__45__cpo9iter_moveE:
	.zero		1
	.type		_ZN39_INTERNAL_442d378b_4_k_cu_3f458529_27934cuda3std3__45__cpo5beginE,@object
	.size		_ZN39_INTERNAL_442d378b_4_k_cu_3f458529_27934cuda3std3__45__cpo5beginE,(_ZN39_INTERNAL_442d378b_4_k_cu_3f458529_27934cuda3std3__441_GLOBAL__N__442d378b_4_k_cu_3f458529_27936ignoreE - _ZN39_INTERNAL_442d378b_4_k_cu_3f458529_27934cuda3std3__45__cpo5beginE)
_ZN39_INTERNAL_442d378b_4_k_cu_3f458529_27934cuda3std3__45__cpo5beginE:
	.zero		1
	.type		_ZN39_INTERNAL_442d378b_4_k_cu_3f458529_27934cuda3std3__441_GLOBAL__N__442d378b_4_k_cu_3f458529_27936ignoreE,@object
	.size		_ZN39_INTERNAL_442d378b_4_k_cu_3f458529_27934cuda3std3__441_GLOBAL__N__442d378b_4_k_cu_3f458529_27936ignoreE,(_ZN39_INTERNAL_442d378b_4_k_cu_3f458529_27934cute7productE - _ZN39_INTERNAL_442d378b_4_k_cu_3f458529_27934cuda3std3__441_GLOBAL__N__442d378b_4_k_cu_3f458529_27936ignoreE)
_ZN39_INTERNAL_442d378b_4_k_cu_3f458529_27934cuda3std3__441_GLOBAL__N__442d378b_4_k_cu_3f458529_27936ignoreE:
	.zero		1
	.type		_ZN39_INTERNAL_442d378b_4_k_cu_3f458529_27934cute7productE,@object
	.size		_ZN39_INTERNAL_442d378b_4_k_cu_3f458529_27934cute7productE,(_ZN39_INTERNAL_442d378b_4_k_cu_3f458529_27934cuda3std3__45__cpo3endE - _ZN39_INTERNAL_442d378b_4_k_cu_3f458529_27934cute7productE)
_ZN39_INTERNAL_442d378b_4_k_cu_3f458529_27934cute7productE:
	.zero		1
	.type		_ZN39_INTERNAL_442d378b_4_k_cu_3f458529_27934cuda3std3__45__cpo3endE,@object
	.size		_ZN39_INTERNAL_442d378b_4_k_cu_3f458529_27934cuda3std3__45__cpo3endE,(_ZN39_INTERNAL_442d378b_4_k_cu_3f458529_27934cuda3std3__419piecewise_constructE - _ZN39_INTERNAL_442d378b_4_k_cu_3f458529_27934cuda3std3__45__cpo3endE)
_ZN39_INTERNAL_442d378b_4_k_cu_3f458529_27934cuda3std3__45__cpo3endE:
	.zero		1
	.type		_ZN39_INTERNAL_442d378b_4_k_cu_3f458529_27934cuda3std3__419piecewise_constructE,@object
	.size		_ZN39_INTERNAL_442d378b_4_k_cu_3f458529_27934cuda3std3__419piecewise_constructE,(_ZN39_INTERNAL_442d378b_4_k_cu_3f458529_27934cuda3std3__45__cpo4cendE - _ZN39_INTERNAL_442d378b_4_k_cu_3f458529_27934cuda3std3__419piecewise_constructE)
_ZN39_INTERNAL_442d378b_4_k_cu_3f458529_27934cuda3std3__419piecewise_constructE:
	.zero		1
	.type		_ZN39_INTERNAL_442d378b_4_k_cu_3f458529_27934cuda3std3__45__cpo4cendE,@object
	.size		_ZN39_INTERNAL_442d378b_4_k_cu_3f458529_27934cuda3std3__45__cpo4cendE,(_ZN39_INTERNAL_442d378b_4_k_cu_3f458529_27934cuda3std6ranges3__45__cpo4swapE - _ZN39_INTERNAL_442d378b_4_k_cu_3f458529_27934cuda3std3__45__cpo4cendE)
_ZN39_INTERNAL_442d378b_4_k_cu_3f458529_27934cuda3std3__45__cpo4cendE:
	.zero		1
	.type		_ZN39_INTERNAL_442d378b_4_k_cu_3f458529_27934cuda3std6ranges3__45__cpo4swapE,@object
	.size		_ZN39_INTERNAL_442d378b_4_k_cu_3f458529_27934cuda3std6ranges3__45__cpo4swapE,(.L_7 - _ZN39_INTERNAL_442d378b_4_k_cu_3f458529_27934cuda3std6ranges3__45__cpo4swapE)
_ZN39_INTERNAL_442d378b_4_k_cu_3f458529_27934cuda3std6ranges3__45__cpo4swapE:
	.zero		1
.L_7:


//--------------------- .nv.constant0._ZN7cutlass13device_kernelINS_4gemm6kernel13GemmUniversalIN4cute5tupleIJiiiiEEENS1_10collective13CollectiveMmaINS1_40MainloopSm90TmaGmmaWarpSpecializedSparseILi2ENS5_IJNS4_1CILi2EEENSA_ILi1EEESC_EEENS1_35KernelTmaWarpSpecializedCooperativeEEENS5_IJNSA_ILi128EEENSA_ILi256EEESG_EEENS_10bfloat16_tENS5_IJNS4_6LayoutINS5_IJiNS5_IJSB_iEEEiEEENS5_IJlNS5_IJSC_SB_EEElEEEEENSK_INS5_IJNS5_IJNS5_IJNSA_ILi8EEESB_NSA_ILi4EEEEEEiEEENS5_IJNS5_IJNSA_ILi16EEESB_SR_EEEiEEEiEEENS5_IJNS5_IJNS5_IJSG_SU_NSA_ILi2048EEEEEENSA_ILi8192EEEEEENS5_IJNS5_IJSC_NSA_ILi1024EEENSA_ILi32EEEEEElEEElEEEEEEEESJ_NS5_IJlSC_lEEENS4_8TiledMMAINS4_8MMA_AtomIJNS4_4SM904GMMA6SPARSE29GMMA_64x256x32_F32BF16BF16_SSILNS1D_5MajorE0ELS1G_0ELNS1D_7ScaleInE1ELS1H_1ELNS1D_9SparseSelE0EEEEEENSK_ISD_NS5_IJSC_NSA_ILi0EEES1L_EEEEENS5_IJNS4_10UnderscoreES1O_S1O_EEEEENS4_13SM90_TMA_LOADENS4_14ComposedLayoutINS4_7SwizzleILi3ELi4ELi3EEENS4_25smem_sparse_ptr_flag_bitsILi2ELi16EEENSK_INS5_IJNS5_IJSC_SQ_EEENS5_IJSB_NSA_ILi64EEEEEEEEENS5_IJNS5_IJS1L_SG_EEESN_EEEEEEEvNS4_8identityENS4_23SM90_TMA_LOAD_MULTICASTENS1S_IS1U_NS4_18smem_ptr_flag_bitsILi16EEENSK_INS5_IJSQ_S1Y_EEENS5_IJS1Y_SC_EEEEEEEvS25_EENS_8epilogue10collective6detail29Sm90TmaWarpSpecializedAdapterINS2F_15DefaultEpilogueIfNS5_IJSC_llEEES2J_NS2E_6thread17LinearCombinationIfLi1EffLNS2K_9ScaleType4KindE0ELNS_15FloatRoundStyleE2EfEENS1_15EpilogueDefaultEEEEEvvEEEEvNT_6ParamsE --------------------------
	.section	.nv.constant0._ZN7cutlass13device_kernelINS_4gemm6kernel13GemmUniversalIN4cute5tupleIJiiiiEEENS1_10collective13CollectiveMmaINS1_40MainloopSm90TmaGmmaWarpSpecializedSparseILi2ENS5_IJNS4_1CILi2EEENSA_ILi1EEESC_EEENS1_35KernelTmaWarpSpecializedCooperativeEEENS5_IJNSA_ILi128EEENSA_ILi256EEESG_EEENS_10bfloat16_tENS5_IJNS4_6LayoutINS5_IJiNS5_IJSB_iEEEiEEENS5_IJlNS5_IJSC_SB_EEElEEEEENSK_INS5_IJNS5_IJNS5_IJNSA_ILi8EEESB_NSA_ILi4EEEEEEiEEENS5_IJNS5_IJNSA_ILi16EEESB_SR_EEEiEEEiEEENS5_IJNS5_IJNS5_IJSG_SU_NSA_ILi2048EEEEEENSA_ILi8192EEEEEENS5_IJNS5_IJSC_NSA_ILi1024EEENSA_ILi32EEEEEElEEElEEEEEEEESJ_NS5_IJlSC_lEEENS4_8TiledMMAINS4_8MMA_AtomIJNS4_4SM904GMMA6SPARSE29GMMA_64x256x32_F32BF16BF16_SSILNS1D_5MajorE0ELS1G_0ELNS1D_7ScaleInE1ELS1H_1ELNS1D_9SparseSelE0EEEEEENSK_ISD_NS5_IJSC_NSA_ILi0EEES1L_EEEEENS5_IJNS4_10UnderscoreES1O_S1O_EEEEENS4_13SM90_TMA_LOADENS4_14ComposedLayoutINS4_7SwizzleILi3ELi4ELi3EEENS4_25smem_sparse_ptr_flag_bitsILi2ELi16EEENSK_INS5_IJNS5_IJSC_SQ_EEENS5_IJSB_NSA_ILi64EEEEEEEEENS5_IJNS5_IJS1L_SG_EEESN_EEEEEEEvNS4_8identityENS4_23SM90_TMA_LOAD_MULTICASTENS1S_IS1U_NS4_18smem_ptr_flag_bitsILi16EEENSK_INS5_IJSQ_S1Y_EEENS5_IJS1Y_SC_EEEEEEEvS25_EENS_8epilogue10collective6detail29Sm90TmaWarpSpecializedAdapterINS2F_15DefaultEpilogueIfNS5_IJSC_llEEES2J_NS2E_6thread17LinearCombinationIfLi1EffLNS2K_9ScaleType4KindE0ELNS_15FloatRoundStyleE2EfEENS1_15EpilogueDefaultEEEEEvvEEEEvNT_6ParamsE,"a",@progbits
	.sectionflags	@""
	.align	4
.nv.constant0._ZN7cutlass13device_kernelINS_4gemm6kernel13GemmUniversalIN4cute5tupleIJiiiiEEENS1_10collective13CollectiveMmaINS1_40MainloopSm90TmaGmmaWarpSpecializedSparseILi2ENS5_IJNS4_1CILi2EEENSA_ILi1EEESC_EEENS1_35KernelTmaWarpSpecializedCooperativeEEENS5_IJNSA_ILi128EEENSA_ILi256EEESG_EEENS_10bfloat16_tENS5_IJNS4_6LayoutINS5_IJiNS5_IJSB_iEEEiEEENS5_IJlNS5_IJSC_SB_EEElEEEEENSK_INS5_IJNS5_IJNS5_IJNSA_ILi8EEESB_NSA_ILi4EEEEEEiEEENS5_IJNS5_IJNSA_ILi16EEESB_SR_EEEiEEEiEEENS5_IJNS5_IJNS5_IJSG_SU_NSA_ILi2048EEEEEENSA_ILi8192EEEEEENS5_IJNS5_IJSC_NSA_ILi1024EEENSA_ILi32EEEEEElEEElEEEEEEEESJ_NS5_IJlSC_lEEENS4_8TiledMMAINS4_8MMA_AtomIJNS4_4SM904GMMA6SPARSE29GMMA_64x256x32_F32BF16BF16_SSILNS1D_5MajorE0ELS1G_0ELNS1D_7ScaleInE1ELS1H_1ELNS1D_9SparseSelE0EEEEEENSK_ISD_NS5_IJSC_NSA_ILi0EEES1L_EEEEENS5_IJNS4_10UnderscoreES1O_S1O_EEEEENS4_13SM90_TMA_LOADENS4_14ComposedLayoutINS4_7SwizzleILi3ELi4ELi3EEENS4_25smem_sparse_ptr_flag_bitsILi2ELi16EEENSK_INS5_IJNS5_IJSC_SQ_EEENS5_IJSB_NSA_ILi64EEEEEEEEENS5_IJNS5_IJS1L_SG_EEESN_EEEEEEEvNS4_8identityENS4_23SM90_TMA_LOAD_MULTICASTENS1S_IS1U_NS4_18smem_ptr_flag_bitsILi16EEENSK_INS5_IJSQ_S1Y_EEENS5_IJS1Y_SC_EEEEEEEvS25_EENS_8epilogue10collective6detail29Sm90TmaWarpSpecializedAdapterINS2F_15DefaultEpilogueIfNS5_IJSC_llEEES2J_NS2E_6thread17LinearCombinationIfLi1EffLNS2K_9ScaleType4KindE0ELNS_15FloatRoundStyleE2EfEENS1_15EpilogueDefaultEEEEEvvEEEEvNT_6ParamsE:
	.zero		1920


//--------------------- SYMBOLS --------------------------

	.type		.nv.reservedSmem.offset0,@object
	.size		.nv.reservedSmem.offset0,0x4
